//
// Generated by NVIDIA NVVM Compiler
//
// Compiler Build ID: CL-36424714
// Cuda compilation tools, release 13.0, V13.0.88
// Based on NVVM 20.0.0
//

.version 9.0
.target sm_100
.address_size 64

	// .globl	_Z3knnPfiS_iPiiS_
.func  (.param .b64 func_retval0) __internal_accurate_pow
(
	.param .b64 __internal_accurate_pow_param_0
)
;

.visible .entry _Z3knnPfiS_iPiiS_(
	.param .u64 .ptr .align 1 _Z3knnPfiS_iPiiS__param_0,
	.param .u32 _Z3knnPfiS_iPiiS__param_1,
	.param .u64 .ptr .align 1 _Z3knnPfiS_iPiiS__param_2,
	.param .u32 _Z3knnPfiS_iPiiS__param_3,
	.param .u64 .ptr .align 1 _Z3knnPfiS_iPiiS__param_4,
	.param .u32 _Z3knnPfiS_iPiiS__param_5,
	.param .u64 .ptr .align 1 _Z3knnPfiS_iPiiS__param_6
)
{
	.reg .pred 	%p<42>;
	.reg .b32 	%r<63>;
	.reg .b32 	%f<13>;
	.reg .b64 	%rd<36>;
	.reg .b64 	%fd<53>;

	ld.param.u64 	%rd10, [_Z3knnPfiS_iPiiS__param_0];
	ld.param.u64 	%rd11, [_Z3knnPfiS_iPiiS__param_2];
	ld.param.u32 	%r20, [_Z3knnPfiS_iPiiS__param_3];
	ld.param.u64 	%rd12, [_Z3knnPfiS_iPiiS__param_4];
	ld.param.u64 	%rd13, [_Z3knnPfiS_iPiiS__param_6];
	cvta.to.global.u64 	%rd1, %rd13;
	mov.u32 	%r21, %ctaid.x;
	mov.u32 	%r22, %ntid.x;
	mov.u32 	%r23, %tid.x;
	mad.lo.s32 	%r1, %r21, %r22, %r23;
	setp.lt.s32 	%p2, %r20, 1;
	@%p2 bra 	$L__BB0_18;
	cvta.to.global.u64 	%rd14, %rd10;
	mul.lo.s32 	%r24, %r1, 3;
	mul.wide.s32 	%rd15, %r24, 4;
	add.s64 	%rd2, %rd14, %rd15;
	mov.f64 	%fd21, 0d4000000000000000;
	{
	.reg .b32 %temp; 
	mov.b64 	{%temp, %r2}, %fd21;
	}
	and.b32  	%r3, %r2, 2146435072;
	setp.eq.s32 	%p3, %r3, 1062207488;
	setp.lt.s32 	%p4, %r2, 0;
	selp.b32 	%r4, 0, 2146435072, %p4;
	and.b32  	%r25, %r2, 2147483647;
	setp.ne.s32 	%p5, %r25, 1071644672;
	and.pred  	%p1, %p3, %p5;
	or.b32  	%r5, %r4, -2147483648;
	mul.lo.s32 	%r58, %r20, %r1;
	neg.s32 	%r59, %r20;
	cvta.to.global.u64 	%rd16, %rd11;
	add.s64 	%rd34, %rd16, 4;
$L__BB0_2:
	setp.lt.s32 	%p6, %r2, 0;
	setp.eq.s32 	%p7, %r3, 1062207488;
	ld.global.f32 	%f6, [%rd2];
	ld.global.f32 	%f7, [%rd34+-4];
	sub.f32 	%f1, %f6, %f7;
	cvt.f64.f32 	%fd1, %f1;
	{
	.reg .b32 %temp; 
	mov.b64 	{%temp, %r10}, %fd1;
	}
	abs.f64 	%fd2, %fd1;
	{ // callseq 0, 0
	.param .b64 param0;
	st.param.f64 	[param0], %fd2;
	.param .b64 retval0;
	call.uni (retval0), 
	__internal_accurate_pow, 
	(
	param0
	);
	ld.param.f64 	%fd22, [retval0];
	} // callseq 0
	setp.lt.s32 	%p9, %r10, 0;
	neg.f64 	%fd24, %fd22;
	selp.f64 	%fd25, %fd24, %fd22, %p7;
	selp.f64 	%fd26, %fd25, %fd22, %p9;
	setp.eq.f32 	%p10, %f1, 0f00000000;
	selp.b32 	%r26, %r10, 0, %p7;
	or.b32  	%r27, %r26, 2146435072;
	selp.b32 	%r28, %r27, %r26, %p6;
	mov.b32 	%r29, 0;
	mov.b64 	%fd27, {%r29, %r28};
	selp.f64 	%fd50, %fd27, %fd26, %p10;
	add.f64 	%fd28, %fd1, 0d4000000000000000;
	{
	.reg .b32 %temp; 
	mov.b64 	{%temp, %r30}, %fd28;
	}
	and.b32  	%r31, %r30, 2146435072;
	setp.ne.s32 	%p11, %r31, 2146435072;
	@%p11 bra 	$L__BB0_7;
	setp.num.f32 	%p12, %f1, %f1;
	@%p12 bra 	$L__BB0_5;
	mov.f64 	%fd29, 0d4000000000000000;
	add.rn.f64 	%fd50, %fd1, %fd29;
	bra.uni 	$L__BB0_7;
$L__BB0_5:
	setp.neu.f64 	%p13, %fd2, 0d7FF0000000000000;
	@%p13 bra 	$L__BB0_7;
	setp.lt.s32 	%p14, %r10, 0;
	selp.b32 	%r32, %r5, %r4, %p1;
	selp.b32 	%r33, %r32, %r4, %p14;
	mov.b32 	%r34, 0;
	mov.b64 	%fd50, {%r34, %r33};
$L__BB0_7:
	setp.lt.s32 	%p15, %r2, 0;
	setp.eq.s32 	%p16, %r3, 1062207488;
	setp.eq.f32 	%p18, %f1, 0f3F800000;
	selp.f64 	%fd7, 0d3FF0000000000000, %fd50, %p18;
	ld.global.f32 	%f8, [%rd2+4];
	ld.global.f32 	%f9, [%rd34];
	sub.f32 	%f2, %f8, %f9;
	cvt.f64.f32 	%fd8, %f2;
	{
	.reg .b32 %temp; 
	mov.b64 	{%temp, %r11}, %fd8;
	}
	abs.f64 	%fd9, %fd8;
	{ // callseq 1, 0
	.param .b64 param0;
	st.param.f64 	[param0], %fd9;
	.param .b64 retval0;
	call.uni (retval0), 
	__internal_accurate_pow, 
	(
	param0
	);
	ld.param.f64 	%fd30, [retval0];
	} // callseq 1
	setp.lt.s32 	%p19, %r11, 0;
	neg.f64 	%fd32, %fd30;
	selp.f64 	%fd33, %fd32, %fd30, %p16;
	selp.f64 	%fd34, %fd33, %fd30, %p19;
	setp.eq.f32 	%p20, %f2, 0f00000000;
	selp.b32 	%r35, %r11, 0, %p16;
	or.b32  	%r36, %r35, 2146435072;
	selp.b32 	%r37, %r36, %r35, %p15;
	mov.b32 	%r38, 0;
	mov.b64 	%fd35, {%r38, %r37};
	selp.f64 	%fd51, %fd35, %fd34, %p20;
	add.f64 	%fd36, %fd8, 0d4000000000000000;
	{
	.reg .b32 %temp; 
	mov.b64 	{%temp, %r39}, %fd36;
	}
	and.b32  	%r40, %r39, 2146435072;
	setp.ne.s32 	%p21, %r40, 2146435072;
	@%p21 bra 	$L__BB0_12;
	setp.num.f32 	%p22, %f2, %f2;
	@%p22 bra 	$L__BB0_10;
	mov.f64 	%fd37, 0d4000000000000000;
	add.rn.f64 	%fd51, %fd8, %fd37;
	bra.uni 	$L__BB0_12;
$L__BB0_10:
	setp.neu.f64 	%p23, %fd9, 0d7FF0000000000000;
	@%p23 bra 	$L__BB0_12;
	setp.lt.s32 	%p24, %r11, 0;
	selp.b32 	%r41, %r5, %r4, %p1;
	selp.b32 	%r42, %r41, %r4, %p24;
	mov.b32 	%r43, 0;
	mov.b64 	%fd51, {%r43, %r42};
$L__BB0_12:
	setp.lt.s32 	%p25, %r2, 0;
	setp.eq.s32 	%p26, %r3, 1062207488;
	setp.eq.f32 	%p28, %f2, 0f3F800000;
	selp.f64 	%fd38, 0d3FF0000000000000, %fd51, %p28;
	add.f64 	%fd14, %fd7, %fd38;
	ld.global.f32 	%f10, [%rd2+8];
	ld.global.f32 	%f11, [%rd34+4];
	sub.f32 	%f3, %f10, %f11;
	cvt.f64.f32 	%fd15, %f3;
	{
	.reg .b32 %temp; 
	mov.b64 	{%temp, %r12}, %fd15;
	}
	abs.f64 	%fd16, %fd15;
	{ // callseq 2, 0
	.param .b64 param0;
	st.param.f64 	[param0], %fd16;
	.param .b64 retval0;
	call.uni (retval0), 
	__internal_accurate_pow, 
	(
	param0
	);
	ld.param.f64 	%fd39, [retval0];
	} // callseq 2
	setp.lt.s32 	%p29, %r12, 0;
	neg.f64 	%fd41, %fd39;
	selp.f64 	%fd42, %fd41, %fd39, %p26;
	selp.f64 	%fd43, %fd42, %fd39, %p29;
	setp.eq.f32 	%p30, %f3, 0f00000000;
	selp.b32 	%r44, %r12, 0, %p26;
	or.b32  	%r45, %r44, 2146435072;
	selp.b32 	%r46, %r45, %r44, %p25;
	mov.b32 	%r47, 0;
	mov.b64 	%fd44, {%r47, %r46};
	selp.f64 	%fd52, %fd44, %fd43, %p30;
	add.f64 	%fd45, %fd15, 0d4000000000000000;
	{
	.reg .b32 %temp; 
	mov.b64 	{%temp, %r48}, %fd45;
	}
	and.b32  	%r49, %r48, 2146435072;
	setp.ne.s32 	%p31, %r49, 2146435072;
	@%p31 bra 	$L__BB0_17;
	setp.num.f32 	%p32, %f3, %f3;
	@%p32 bra 	$L__BB0_15;
	mov.f64 	%fd46, 0d4000000000000000;
	add.rn.f64 	%fd52, %fd15, %fd46;
	bra.uni 	$L__BB0_17;
$L__BB0_15:
	setp.neu.f64 	%p33, %fd16, 0d7FF0000000000000;
	@%p33 bra 	$L__BB0_17;
	setp.lt.s32 	%p34, %r12, 0;
	selp.b32 	%r50, %r5, %r4, %p1;
	selp.b32 	%r51, %r50, %r4, %p34;
	mov.b32 	%r52, 0;
	mov.b64 	%fd52, {%r52, %r51};
$L__BB0_17:
	setp.eq.f32 	%p35, %f3, 0f3F800000;
	selp.f64 	%fd47, 0d3FF0000000000000, %fd52, %p35;
	add.f64 	%fd48, %fd14, %fd47;
	sqrt.rn.f64 	%fd49, %fd48;
	cvt.rn.f32.f64 	%f12, %fd49;
	mul.wide.s32 	%rd17, %r58, 4;
	add.s64 	%rd18, %rd1, %rd17;
	st.global.f32 	[%rd18], %f12;
	add.s32 	%r59, %r59, 1;
	setp.ne.s32 	%p36, %r59, 0;
	add.s32 	%r58, %r58, 1;
	add.s64 	%rd34, %rd34, 12;
	@%p36 bra 	$L__BB0_2;
$L__BB0_18:
	setp.lt.s32 	%p37, %r20, 1;
	bar.sync 	0;
	mul.lo.s32 	%r53, %r20, %r1;
	mul.wide.s32 	%rd19, %r53, 4;
	add.s64 	%rd6, %rd1, %rd19;
	cvta.to.global.u64 	%rd20, %rd12;
	add.s64 	%rd7, %rd20, %rd19;
	mov.b32 	%r54, 0;
	st.global.u32 	[%rd7], %r54;
	@%p37 bra 	$L__BB0_26;
	mov.b32 	%r60, 0;
$L__BB0_20:
	mul.wide.u32 	%rd22, %r60, 4;
	add.s64 	%rd23, %rd6, %rd22;
	ld.global.f32 	%f4, [%rd23];
	setp.eq.s32 	%p38, %r60, 0;
	mov.b64 	%rd35, 0;
	@%p38 bra 	$L__BB0_25;
	mov.u32 	%r61, %r60;
$L__BB0_22:
	add.s32 	%r17, %r61, -1;
	mul.wide.u32 	%rd24, %r17, 4;
	add.s64 	%rd25, %rd6, %rd24;
	ld.global.f32 	%f5, [%rd25];
	setp.leu.f32 	%p39, %f5, %f4;
	mov.u32 	%r62, %r61;
	@%p39 bra 	$L__BB0_24;
	mul.wide.u32 	%rd26, %r61, 4;
	add.s64 	%rd27, %rd6, %rd26;
	st.global.f32 	[%rd27], %f5;
	add.s64 	%rd29, %rd7, %rd24;
	ld.global.u32 	%r57, [%rd29];
	add.s64 	%rd30, %rd7, %rd26;
	st.global.u32 	[%rd30], %r57;
	setp.gt.s32 	%p40, %r61, 1;
	mov.b32 	%r62, 0;
	mov.u32 	%r61, %r17;
	@%p40 bra 	$L__BB0_22;
$L__BB0_24:
	cvt.s64.s32 	%rd35, %r62;
$L__BB0_25:
	shl.b64 	%rd31, %rd35, 2;
	add.s64 	%rd32, %rd6, %rd31;
	st.global.f32 	[%rd32], %f4;
	add.s64 	%rd33, %rd7, %rd31;
	st.global.u32 	[%rd33], %r60;
	add.s32 	%r60, %r60, 1;
	setp.ne.s32 	%p41, %r60, %r20;
	@%p41 bra 	$L__BB0_20;
$L__BB0_26:
	ret;

}
.func  (.param .b64 func_retval0) __internal_accurate_pow(
	.param .b64 __internal_accurate_pow_param_0
)
{
	.reg .pred 	%p<8>;
	.reg .b32 	%r<49>;
	.reg .b32 	%f<3>;
	.reg .b64 	%fd<109>;

	ld.param.f64 	%fd10, [__internal_accurate_pow_param_0];
	{
	.reg .b32 %temp; 
	mov.b64 	{%temp, %r46}, %fd10;
	}
	{
	.reg .b32 %temp; 
	mov.b64 	{%r45, %temp}, %fd10;
	}
	shr.u32 	%r47, %r46, 20;
	setp.gt.u32 	%p1, %r46, 1048575;
	@%p1 bra 	$L__BB1_2;
	mul.f64 	%fd11, %fd10, 0d4350000000000000;
	{
	.reg .b32 %temp; 
	mov.b64 	{%temp, %r46}, %fd11;
	}
	{
	.reg .b32 %temp; 
	mov.b64 	{%r45, %temp}, %fd11;
	}
	shr.u32 	%r16, %r46, 20;
	add.s32 	%r47, %r16, -54;
$L__BB1_2:
	add.s32 	%r48, %r47, -1023;
	and.b32  	%r17, %r46, -2146435073;
	or.b32  	%r18, %r17, 1072693248;
	mov.b64 	%fd107, {%r45, %r18};
	setp.lt.u32 	%p2, %r18, 1073127583;
	@%p2 bra 	$L__BB1_4;
	{
	.reg .b32 %temp; 
	mov.b64 	{%r19, %temp}, %fd107;
	}
	{
	.reg .b32 %temp; 
	mov.b64 	{%temp, %r20}, %fd107;
	}
	add.s32 	%r21, %r20, -1048576;
	mov.b64 	%fd107, {%r19, %r21};
	add.s32 	%r48, %r47, -1022;
$L__BB1_4:
	add.f64 	%fd12, %fd107, 0dBFF0000000000000;
	add.f64 	%fd13, %fd107, 0d3FF0000000000000;
	rcp.approx.ftz.f64 	%fd14, %fd13;
	neg.f64 	%fd15, %fd13;
	fma.rn.f64 	%fd16, %fd15, %fd14, 0d3FF0000000000000;
	fma.rn.f64 	%fd17, %fd16, %fd16, %fd16;
	fma.rn.f64 	%fd18, %fd17, %fd14, %fd14;
	mul.f64 	%fd19, %fd12, %fd18;
	fma.rn.f64 	%fd20, %fd12, %fd18, %fd19;
	mul.f64 	%fd21, %fd20, %fd20;
	fma.rn.f64 	%fd22, %fd21, 0d3EB0F5FF7D2CAFE2, 0d3ED0F5D241AD3B5A;
	fma.rn.f64 	%fd23, %fd22, %fd21, 0d3EF3B20A75488A3F;
	fma.rn.f64 	%fd24, %fd23, %fd21, 0d3F1745CDE4FAECD5;
	fma.rn.f64 	%fd25, %fd24, %fd21, 0d3F3C71C7258A578B;
	fma.rn.f64 	%fd26, %fd25, %fd21, 0d3F6249249242B910;
	fma.rn.f64 	%fd27, %fd26, %fd21, 0d3F89999999999DFB;
	sub.f64 	%fd28, %fd12, %fd20;
	add.f64 	%fd29, %fd28, %fd28;
	neg.f64 	%fd30, %fd20;
	fma.rn.f64 	%fd31, %fd30, %fd12, %fd29;
	mul.f64 	%fd32, %fd18, %fd31;
	fma.rn.f64 	%fd33, %fd21, %fd27, 0d3FB5555555555555;
	mov.f64 	%fd34, 0d3FB5555555555555;
	sub.f64 	%fd35, %fd34, %fd33;
	fma.rn.f64 	%fd36, %fd21, %fd27, %fd35;
	add.f64 	%fd37, %fd36, 0dBC46A4CB00B9E7B0;
	add.f64 	%fd38, %fd33, %fd37;
	sub.f64 	%fd39, %fd33, %fd38;
	add.f64 	%fd40, %fd37, %fd39;
	mul.rn.f64 	%fd41, %fd20, %fd20;
	neg.f64 	%fd42, %fd41;
	fma.rn.f64 	%fd43, %fd20, %fd20, %fd42;
	{
	.reg .b32 %temp; 
	mov.b64 	{%r22, %temp}, %fd32;
	}
	{
	.reg .b32 %temp; 
	mov.b64 	{%temp, %r23}, %fd32;
	}
	add.s32 	%r24, %r23, 1048576;
	mov.b64 	%fd44, {%r22, %r24};
	fma.rn.f64 	%fd45, %fd20, %fd44, %fd43;
	mul.rn.f64 	%fd46, %fd41, %fd20;
	neg.f64 	%fd47, %fd46;
	fma.rn.f64 	%fd48, %fd41, %fd20, %fd47;
	fma.rn.f64 	%fd49, %fd41, %fd32, %fd48;
	fma.rn.f64 	%fd50, %fd45, %fd20, %fd49;
	mul.rn.f64 	%fd51, %fd38, %fd46;
	neg.f64 	%fd52, %fd51;
	fma.rn.f64 	%fd53, %fd38, %fd46, %fd52;
	fma.rn.f64 	%fd54, %fd38, %fd50, %fd53;
	fma.rn.f64 	%fd55, %fd40, %fd46, %fd54;
	add.f64 	%fd56, %fd51, %fd55;
	sub.f64 	%fd57, %fd51, %fd56;
	add.f64 	%fd58, %fd55, %fd57;
	add.f64 	%fd59, %fd20, %fd56;
	sub.f64 	%fd60, %fd20, %fd59;
	add.f64 	%fd61, %fd56, %fd60;
	add.f64 	%fd62, %fd58, %fd61;
	add.f64 	%fd63, %fd32, %fd62;
	add.f64 	%fd64, %fd59, %fd63;
	sub.f64 	%fd65, %fd59, %fd64;
	add.f64 	%fd66, %fd63, %fd65;
	xor.b32  	%r25, %r48, -2147483648;
	mov.b32 	%r26, 1127219200;
	mov.b64 	%fd67, {%r25, %r26};
	mov.b32 	%r27, -2147483648;
	mov.b64 	%fd68, {%r27, %r26};
	sub.f64 	%fd69, %fd67, %fd68;
	fma.rn.f64 	%fd70, %fd69, 0d3FE62E42FEFA39EF, %fd64;
	fma.rn.f64 	%fd71, %fd69, 0dBFE62E42FEFA39EF, %fd70;
	sub.f64 	%fd72, %fd71, %fd64;
	sub.f64 	%fd73, %fd66, %fd72;
	fma.rn.f64 	%fd74, %fd69, 0d3C7ABC9E3B39803F, %fd73;
	add.f64 	%fd75, %fd70, %fd74;
	sub.f64 	%fd76, %fd70, %fd75;
	add.f64 	%fd77, %fd74, %fd76;
	mov.f64 	%fd78, 0d4000000000000000;
	{
	.reg .b32 %temp; 
	mov.b64 	{%temp, %r28}, %fd78;
	}
	{
	.reg .b32 %temp; 
	mov.b64 	{%r29, %temp}, %fd78;
	}
	shl.b32 	%r30, %r28, 1;
	setp.gt.u32 	%p3, %r30, -33554433;
	and.b32  	%r31, %r28, -15728641;
	selp.b32 	%r32, %r31, %r28, %p3;
	mov.b64 	%fd79, {%r29, %r32};
	mul.rn.f64 	%fd80, %fd75, %fd79;
	neg.f64 	%fd81, %fd80;
	fma.rn.f64 	%fd82, %fd75, %fd79, %fd81;
	fma.rn.f64 	%fd83, %fd77, %fd79, %fd82;
	add.f64 	%fd4, %fd80, %fd83;
	sub.f64 	%fd84, %fd80, %fd4;
	add.f64 	%fd5, %fd83, %fd84;
	fma.rn.f64 	%fd85, %fd4, 0d3FF71547652B82FE, 0d4338000000000000;
	{
	.reg .b32 %temp; 
	mov.b64 	{%r13, %temp}, %fd85;
	}
	mov.f64 	%fd86, 0dC338000000000000;
	add.rn.f64 	%fd87, %fd85, %fd86;
	fma.rn.f64 	%fd88, %fd87, 0dBFE62E42FEFA39EF, %fd4;
	fma.rn.f64 	%fd89, %fd87, 0dBC7ABC9E3B39803F, %fd88;
	fma.rn.f64 	%fd90, %fd89, 0d3E5ADE1569CE2BDF, 0d3E928AF3FCA213EA;
	fma.rn.f64 	%fd91, %fd90, %fd89, 0d3EC71DEE62401315;
	fma.rn.f64 	%fd92, %fd91, %fd89, 0d3EFA01997C89EB71;
	fma.rn.f64 	%fd93, %fd92, %fd89, 0d3F2A01A014761F65;
	fma.rn.f64 	%fd94, %fd93, %fd89, 0d3F56C16C1852B7AF;
	fma.rn.f64 	%fd95, %fd94, %fd89, 0d3F81111111122322;
	fma.rn.f64 	%fd96, %fd95, %fd89, 0d3FA55555555502A1;
	fma.rn.f64 	%fd97, %fd96, %fd89, 0d3FC5555555555511;
	fma.rn.f64 	%fd98, %fd97, %fd89, 0d3FE000000000000B;
	fma.rn.f64 	%fd99, %fd98, %fd89, 0d3FF0000000000000;
	fma.rn.f64 	%fd100, %fd99, %fd89, 0d3FF0000000000000;
	{
	.reg .b32 %temp; 
	mov.b64 	{%r14, %temp}, %fd100;
	}
	{
	.reg .b32 %temp; 
	mov.b64 	{%temp, %r15}, %fd100;
	}
	shl.b32 	%r33, %r13, 20;
	add.s32 	%r34, %r33, %r15;
	mov.b64 	%fd108, {%r14, %r34};
	{
	.reg .b32 %temp; 
	mov.b64 	{%temp, %r35}, %fd4;
	}
	mov.b32 	%f2, %r35;
	abs.f32 	%f1, %f2;
	setp.lt.f32 	%p4, %f1, 0f4086232B;
	@%p4 bra 	$L__BB1_7;
	setp.lt.f64 	%p5, %fd4, 0d0000000000000000;
	add.f64 	%fd101, %fd4, 0d7FF0000000000000;
	selp.f64 	%fd108, 0d0000000000000000, %fd101, %p5;
	setp.geu.f32 	%p6, %f1, 0f40874800;
	@%p6 bra 	$L__BB1_7;
	shr.u32 	%r36, %r13, 31;
	add.s32 	%r37, %r13, %r36;
	shr.s32 	%r38, %r37, 1;
	shl.b32 	%r39, %r38, 20;
	add.s32 	%r40, %r15, %r39;
	mov.b64 	%fd102, {%r14, %r40};
	sub.s32 	%r41, %r13, %r38;
	shl.b32 	%r42, %r41, 20;
	add.s32 	%r43, %r42, 1072693248;
	mov.b32 	%r44, 0;
	mov.b64 	%fd103, {%r44, %r43};
	mul.f64 	%fd108, %fd103, %fd102;
$L__BB1_7:
	abs.f64 	%fd104, %fd108;
	setp.eq.f64 	%p7, %fd104, 0d7FF0000000000000;
	fma.rn.f64 	%fd105, %fd108, %fd5, %fd108;
	selp.f64 	%fd106, %fd108, %fd105, %p7;
	st.param.f64 	[func_retval0], %fd106;
	ret;

}


// ===== COMPILED SASS (sm_100) =====

	.target	sm_100

	.elftype	@"ET_EXEC"


//--------------------- .note.nv.tkinfo           --------------------------
	.section	.note.nv.tkinfo,"",@"SHT_NOTE"
	.sectionflags	@"SHF_NOTE_NV_TKINFO"
	.tkinfo
        /*0018*/ 	.word	0x00000002
        /*0030*/ 	.string	""
        /*0030*/ 	.string	"ptxas"
        /*0030*/ 	.string	"Cuda compilation tools, release 13.0, V13.0.88"
        /*0030*/ 	.string	"Build cuda_13.0.r13.0/compiler.36424714_0"
        /*0030*/ 	.string	"-arch sm_100 -m 64 "



//--------------------- .note.nv.cuinfo           --------------------------
	.section	.note.nv.cuinfo,"",@"SHT_NOTE"
	.sectionflags	@"SHF_NOTE_NV_CUINFO"
        /*0018*/ 	.short	0x0002
        /*001a*/ 	.short	0x0064
        /*001c*/ 	.short	0x0082
	.zero		2


//--------------------- .nv.info                  --------------------------
	.section	.nv.info,"",@"SHT_CUDA_INFO"
	.align	4


	//----- nvinfo : EIATTR_REGCOUNT
	.align		4
        /*0000*/ 	.byte	0x04, 0x2f
        /*0002*/ 	.short	(.L_1 - .L_0)
	.align		4
.L_0:
        /*0004*/ 	.word	index@(_Z3knnPfiS_iPiiS_)
        /*0008*/ 	.word	0x0000002a


	//----- nvinfo : EIATTR_FRAME_SIZE
	.align		4
.L_1:
        /*000c*/ 	.byte	0x04, 0x11
        /*000e*/ 	.short	(.L_3 - .L_2)
	.align		4
.L_2:
        /*0010*/ 	.word	index@($_Z3knnPfiS_iPiiS_$__internal_accurate_pow)
        /*0014*/ 	.word	0x00000000


	//----- nvinfo : EIATTR_FRAME_SIZE
	.align		4
.L_3:
        /*0018*/ 	.byte	0x04, 0x11
        /*001a*/ 	.short	(.L_5 - .L_4)
	.align		4
.L_4:
        /*001c*/ 	.word	index@($__internal_0_$__cuda_sm20_dsqrt_rn_f64_mediumpath_v1)
        /*0020*/ 	.word	0x00000000


	//----- nvinfo : EIATTR_FRAME_SIZE
	.align		4
.L_5:
        /*0024*/ 	.byte	0x04, 0x11
        /*0026*/ 	.short	(.L_7 - .L_6)
	.align		4
.L_6:
        /*0028*/ 	.word	index@(_Z3knnPfiS_iPiiS_)
        /*002c*/ 	.word	0x00000000


	//----- nvinfo : EIATTR_MIN_STACK_SIZE
	.align		4
.L_7:
        /*0030*/ 	.byte	0x04, 0x12
        /*0032*/ 	.short	(.L_9 - .L_8)
	.align		4
.L_8:
        /*0034*/ 	.word	index@(_Z3knnPfiS_iPiiS_)
        /*0038*/ 	.word	0x00000000
.L_9:


//--------------------- .nv.compat                --------------------------
	.section	.nv.compat,"",@"SHT_CUDA_COMPAT_INFO"
	.align	4
        /*0000*/ 	.byte	0x02, 0x09, 0x00, 0x00, 0x02, 0x02, 0x01, 0x00, 0x02, 0x05, 0x05, 0x00, 0x03, 0x07, 0x01, 0x01
        /*0010*/ 	.byte	0x02, 0x03, 0x00, 0x00, 0x02, 0x06, 0x01, 0x00, 0x04, 0x0b, 0x08, 0x00, 0x01, 0x00, 0x00, 0x00
        /*0020*/ 	.byte	0x00, 0x00, 0x00, 0x00


//--------------------- .nv.info._Z3knnPfiS_iPiiS_ --------------------------
	.section	.nv.info._Z3knnPfiS_iPiiS_,"",@"SHT_CUDA_INFO"
	.sectionflags	@""
	.align	4


	//----- nvinfo : EIATTR_CUDA_API_VERSION
	.align		4
        /*0000*/ 	.byte	0x04, 0x37
        /*0002*/ 	.short	(.L_11 - .L_10)
.L_10:
        /*0004*/ 	.word	0x00000082


	//----- nvinfo : EIATTR_KPARAM_INFO
	.align		4
.L_11:
        /*0008*/ 	.byte	0x04, 0x17
        /*000a*/ 	.short	(.L_13 - .L_12)
.L_12:
        /*000c*/ 	.word	0x00000000
        /*0010*/ 	.short	0x0006
        /*0012*/ 	.short	0x0030
        /*0014*/ 	.byte	0x00, 0xf5, 0x21, 0x00


	//----- nvinfo : EIATTR_KPARAM_INFO
	.align		4
.L_13:
        /*0018*/ 	.byte	0x04, 0x17
        /*001a*/ 	.short	(.L_15 - .L_14)
.L_14:
        /*001c*/ 	.word	0x00000000
        /*0020*/ 	.short	0x0005
        /*0022*/ 	.short	0x0028
        /*0024*/ 	.byte	0x00, 0xf0, 0x11, 0x00


	//----- nvinfo : EIATTR_KPARAM_INFO
	.align		4
.L_15:
        /*0028*/ 	.byte	0x04, 0x17
        /*002a*/ 	.short	(.L_17 - .L_16)
.L_16:
        /*002c*/ 	.word	0x00000000
        /*0030*/ 	.short	0x0004
        /*0032*/ 	.short	0x0020
        /*0034*/ 	.byte	0x00, 0xf5, 0x21, 0x00


	//----- nvinfo : EIATTR_KPARAM_INFO
	.align		4
.L_17:
        /*0038*/ 	.byte	0x04, 0x17
        /*003a*/ 	.short	(.L_19 - .L_18)
.L_18:
        /*003c*/ 	.word	0x00000000
        /*0040*/ 	.short	0x0003
        /*0042*/ 	.short	0x0018
        /*0044*/ 	.byte	0x00, 0xf0, 0x11, 0x00


	//----- nvinfo : EIATTR_KPARAM_INFO
	.align		4
.L_19:
        /*0048*/ 	.byte	0x04, 0x17
        /*004a*/ 	.short	(.L_21 - .L_20)
.L_20:
        /*004c*/ 	.word	0x00000000
        /*0050*/ 	.short	0x0002
        /*0052*/ 	.short	0x0010
        /*0054*/ 	.byte	0x00, 0xf5, 0x21, 0x00


	//----- nvinfo : EIATTR_KPARAM_INFO
	.align		4
.L_21:
        /*0058*/ 	.byte	0x04, 0x17
        /*005a*/ 	.short	(.L_23 - .L_22)
.L_22:
        /*005c*/ 	.word	0x00000000
        /*0060*/ 	.short	0x0001
        /*0062*/ 	.short	0x0008
        /*0064*/ 	.byte	0x00, 0xf0, 0x11, 0x00


	//----- nvinfo : EIATTR_KPARAM_INFO
	.align		4
.L_23:
        /*0068*/ 	.byte	0x04, 0x17
        /*006a*/ 	.short	(.L_25 - .L_24)
.L_24:
        /*006c*/ 	.word	0x00000000
        /*0070*/ 	.short	0x0000
        /*0072*/ 	.short	0x0000
        /*0074*/ 	.byte	0x00, 0xf5, 0x21, 0x00


	//----- nvinfo : EIATTR_SPARSE_MMA_MASK
	.align		4
.L_25:
        /*0078*/ 	.byte	0x03, 0x50
        /*007a*/ 	.short	0x0000


	//----- nvinfo : EIATTR_MAXREG_COUNT
	.align		4
        /*007c*/ 	.byte	0x03, 0x1b
        /*007e*/ 	.short	0x00ff


	//----- nvinfo : EIATTR_NUM_BARRIERS
	.align		4
        /*0080*/ 	.byte	0x02, 0x4c
        /*0082*/ 	.byte	0x01
	.zero		1


	//----- nvinfo : EIATTR_MERCURY_ISA_VERSION
	.align		4
        /*0084*/ 	.byte	0x03, 0x5f
        /*0086*/ 	.short	0x0101


	//----- nvinfo : EIATTR_VRC_CTA_INIT_COUNT
	.align		4
        /*0088*/ 	.byte	0x02, 0x4a
	.zero		1
	.zero		1


	//----- nvinfo : EIATTR_EXIT_INSTR_OFFSETS
	.align		4
        /*008c*/ 	.byte	0x04, 0x1c
        /*008e*/ 	.short	(.L_27 - .L_26)


	//   ....[0]....
.L_26:
        /*0090*/ 	.word	0x00000900


	//   ....[1]....
        /*0094*/ 	.word	0x00000b80


	//----- nvinfo : EIATTR_CRS_STACK_SIZE
	.align		4
.L_27:
        /*0098*/ 	.byte	0x04, 0x1e
        /*009a*/ 	.short	(.L_29 - .L_28)
.L_28:
        /*009c*/ 	.word	0x00000000


	//----- nvinfo : EIATTR_CBANK_PARAM_SIZE
	.align		4
.L_29:
        /*00a0*/ 	.byte	0x03, 0x19
        /*00a2*/ 	.short	0x0038


	//----- nvinfo : EIATTR_PARAM_CBANK
	.align		4
        /*00a4*/ 	.byte	0x04, 0x0a
        /*00a6*/ 	.short	(.L_31 - .L_30)
	.align		4
.L_30:
        /*00a8*/ 	.word	index@(.nv.constant0._Z3knnPfiS_iPiiS_)
        /*00ac*/ 	.short	0x0380
        /*00ae*/ 	.short	0x0038


	//----- nvinfo : EIATTR_SW_WAR
	.align		4
.L_31:
        /*00b0*/ 	.byte	0x04, 0x36
        /*00b2*/ 	.short	(.L_33 - .L_32)
.L_32:
        /*00b4*/ 	.word	0x00000008
.L_33:


//--------------------- .nv.callgraph             --------------------------
	.section	.nv.callgraph,"",@"SHT_CUDA_CALLGRAPH"
	.align	4
	.sectionentsize	8
	.align		4
        /*0000*/ 	.word	0x00000000
	.align		4
        /*0004*/ 	.word	0xffffffff
	.align		4
        /*0008*/ 	.word	0x00000000
	.align		4
        /*000c*/ 	.word	0xfffffffe
	.align		4
        /*0010*/ 	.word	0x00000000
	.align		4
        /*0014*/ 	.word	0xfffffffd
	.align		4
        /*0018*/ 	.word	0x00000000
	.align		4
        /*001c*/ 	.word	0xfffffffc


//--------------------- .text._Z3knnPfiS_iPiiS_   --------------------------
	.section	.text._Z3knnPfiS_iPiiS_,"ax",@progbits
	.align	128
        .global         _Z3knnPfiS_iPiiS_
        .type           _Z3knnPfiS_iPiiS_,@function
        .size           _Z3knnPfiS_iPiiS_,(.L_x_25 - _Z3knnPfiS_iPiiS_)
        .other          _Z3knnPfiS_iPiiS_,@"STO_CUDA_ENTRY STV_DEFAULT"
_Z3knnPfiS_iPiiS_:
.text._Z3knnPfiS_iPiiS_:
[----:B------:R-:W-:Y:S01]  /*0000*/  LDC R1, c[0x0][0x37c] ;  /* 0x0000df00ff017b82 */ /* 0x000fe20000000800 */
[----:B------:R-:W0:Y:S01]  /*0010*/  S2R R3, SR_TID.X ;  /* 0x0000000000037919 */ /* 0x000e220000002100 */
[----:B------:R-:W1:Y:S06]  /*0020*/  LDCU UR7, c[0x0][0x398] ;  /* 0x00007300ff0777ac */ /* 0x000e6c0008000800 */
[----:B------:R-:W0:Y:S01]  /*0030*/  S2UR UR4, SR_CTAID.X ;  /* 0x00000000000479c3 */ /* 0x000e220000002500 */
[----:B------:R-:W2:Y:S07]  /*0040*/  LDCU.64 UR8, c[0x0][0x358] ;  /* 0x00006b00ff0877ac */ /* 0x000eae0008000a00 */
[----:B------:R-:W0:Y:S01]  /*0050*/  LDC R0, c[0x0][0x360] ;  /* 0x0000d800ff007b82 */ /* 0x000e220000000800 */
[----:B-1----:R-:W-:Y:S01]  /*0060*/  UISETP.GE.AND UP0, UPT, UR7, 0x1, UPT ;  /* 0x000000010700788c */ /* 0x002fe2000bf06270 */
[----:B0-----:R-:W-:-:S08]  /*0070*/  IMAD R0, R0, UR4, R3 ;  /* 0x0000000400007c24 */ /* 0x001fd0000f8e0203 */
[----:B--2---:R-:W-:Y:S05]  /*0080*/  BRA.U !UP0, `(.L_x_0) ;  /* 0x0000000508fc7547 */ /* 0x004fea000b800000 */
[----:B------:R-:W0:Y:S01]  /*0090*/  LDCU.64 UR4, c[0x0][0x390] ;  /* 0x00007200ff0477ac */ /* 0x000e220008000a00 */
[----:B------:R-:W1:Y:S01]  /*00a0*/  LDC.64 R38, c[0x0][0x380] ;  /* 0x0000e000ff267b82 */ /* 0x000e620000000a00 */
[----:B------:R-:W-:Y:S01]  /*00b0*/  IMAD R3, R0, 0x3, RZ ;  /* 0x0000000300037824 */ /* 0x000fe200078e02ff */
[----:B------:R-:W-:-:S06]  /*00c0*/  UIADD3 UR6, UPT, UPT, -UR7, URZ, URZ ;  /* 0x000000ff07067290 */ /* 0x000fcc000fffe1ff */
[----:B------:R-:W2:Y:S01]  /*00d0*/  LDC.64 R6, c[0x0][0x3b0] ;  /* 0x0000ec00ff067b82 */ /* 0x000ea20000000a00 */
[----:B0-----:R-:W-:-:S04]  /*00e0*/  UIADD3 UR4, UP0, UPT, UR4, 0x4, URZ ;  /* 0x0000000404047890 */ /* 0x001fc8000ff1e0ff */
[----:B------:R-:W-:Y:S02]  /*00f0*/  UIADD3.X UR5, UPT, UPT, URZ, UR5, URZ, UP0, !UPT ;  /* 0x00000005ff057290 */ /* 0x000fe400087fe4ff */
[----:B------:R-:W-:Y:S02]  /*0100*/  IMAD.U32 R4, RZ, RZ, UR4 ;  /* 0x00000004ff047e24 */ /* 0x000fe4000f8e00ff */
[----:B-1----:R-:W-:-:S04]  /*0110*/  IMAD.WIDE R38, R3, 0x4, R38 ;  /* 0x0000000403267825 */ /* 0x002fc800078e0226 */
[----:B------:R-:W-:Y:S02]  /*0120*/  IMAD R3, R0, UR7, RZ ;  /* 0x0000000700037c24 */ /* 0x000fe4000f8e02ff */
[----:B------:R-:W-:-:S07]  /*0130*/  IMAD.U32 R5, RZ, RZ, UR5 ;  /* 0x00000005ff057e24 */ /* 0x000fce000f8e00ff */
.L_x_12:
[----:B------:R-:W3:Y:S04]  /*0140*/  LDG.E R10, desc[UR8][R38.64] ;  /* 0x00000008260a7981 */ /* 0x000ee8000c1e1900 */
[----:B0-----:R-:W3:Y:S01]  /*0150*/  LDG.E R9, desc[UR8][R4.64+-0x4] ;  /* 0xfffffc0804097981 */ /* 0x001ee2000c1e1900 */
[----:B------:R-:W-:Y:S01]  /*0160*/  BSSY.RECONVERGENT B0, `(.L_x_1) ;  /* 0x0000007000007945 */ /* 0x000fe20003800200 */
[----:B------:R-:W-:Y:S01]  /*0170*/  MOV R2, 0x1d0 ;  /* 0x000001d000027802 */ /* 0x000fe20000000f00 */
[----:B---3--:R-:W-:-:S04]  /*0180*/  FADD R10, R10, -R9 ;  /* 0x800000090a0a7221 */ /* 0x008fc80000000000 */
[----:B------:R-:W0:Y:S02]  /*0190*/  F2F.F64.F32 R12, R10 ;  /* 0x0000000a000c7310 */ /* 0x000e240000201800 */
[----:B0-----:R-:W-:-:S10]  /*01a0*/  DADD R16, -RZ, |R12| ;  /* 0x00000000ff107229 */ /* 0x001fd4000000050c */
[----:B------:R-:W-:-:S07]  /*01b0*/  IMAD.MOV.U32 R34, RZ, RZ, R17 ;  /* 0x000000ffff227224 */ /* 0x000fce00078e0011 */
[----:B--2---:R-:W-:Y:S05]  /*01c0*/  CALL.REL.NOINC `($_Z3knnPfiS_iPiiS_$__internal_accurate_pow) ;  /* 0x0000000c00247944 */ /* 0x004fea0003c00000 */
[----:B------:R-:W-:Y:S05]  /*01d0*/  BSYNC.RECONVERGENT B0 ;  /* 0x0000000000007941 */ /* 0x000fea0003800200 */
.L_x_1:
[----:B------:R-:W2:Y:S04]  /*01e0*/  LDG.E R35, desc[UR8][R38.64+0x4] ;  /* 0x0000040826237981 */ /* 0x000ea8000c1e1900 */
[----:B------:R-:W2:Y:S01]  /*01f0*/  LDG.E R2, desc[UR8][R4.64] ;  /* 0x0000000804027981 */ /* 0x000ea2000c1e1900 */
[----:B------:R-:W-:Y:S01]  /*0200*/  DADD R16, R12, 2 ;  /* 0x400000000c107429 */ /* 0x000fe20000000000 */
[C---:B------:R-:W-:Y:S01]  /*0210*/  FSETP.NEU.AND P1, PT, R10.reuse, RZ, PT ;  /* 0x000000ff0a00720b */ /* 0x040fe20003f2d000 */
[----:B------:R-:W-:Y:S01]  /*0220*/  BSSY.RECONVERGENT B0, `(.L_x_2) ;  /* 0x0000011000007945 */ /* 0x000fe20003800200 */
[----:B------:R-:W-:Y:S02]  /*0230*/  FSETP.NEU.AND P0, PT, R10, 1, PT ;  /* 0x3f8000000a00780b */ /* 0x000fe40003f0d000 */
[----:B------:R-:W-:-:S02]  /*0240*/  FSEL R14, R14, RZ, P1 ;  /* 0x000000ff0e0e7208 */ /* 0x000fc40000800000 */
[----:B------:R-:W-:-:S03]  /*0250*/  FSEL R15, R18, RZ, P1 ;  /* 0x000000ff120f7208 */ /* 0x000fc60000800000 */
[----:B------:R-:W-:-:S04]  /*0260*/  LOP3.LUT R16, R17, 0x7ff00000, RZ, 0xc0, !PT ;  /* 0x7ff0000011107812 */ /* 0x000fc800078ec0ff */
[----:B------:R-:W-:Y:S01]  /*0270*/  ISETP.NE.AND P2, PT, R16, 0x7ff00000, PT ;  /* 0x7ff000001000780c */ /* 0x000fe20003f45270 */
[----:B--2---:R-:W-:-:S04]  /*0280*/  FADD R35, R35, -R2 ;  /* 0x8000000223237221 */ /* 0x004fc80000000000 */
[----:B------:R-:W0:Y:S02]  /*0290*/  F2F.F64.F32 R8, R35 ;  /* 0x0000002300087310 */ /* 0x000e240000201800 */
[----:B0-----:R-:W-:-:S10]  /*02a0*/  DADD R20, -RZ, |R8| ;  /* 0x00000000ff147229 */ /* 0x001fd40000000508 */
[----:B------:R-:W-:Y:S01]  /*02b0*/  IMAD.MOV.U32 R16, RZ, RZ, R20 ;  /* 0x000000ffff107224 */ /* 0x000fe200078e0014 */
[----:B------:R-:W-:Y:S06]  /*02c0*/  @P2 BRA `(.L_x_3) ;  /* 0x0000000000182947 */ /* 0x000fec0003800000 */
[----:B------:R-:W-:-:S13]  /*02d0*/  FSETP.NAN.AND P1, PT, R10, R10, PT ;  /* 0x0000000a0a00720b */ /* 0x000fda0003f28000 */
[----:B------:R-:W-:Y:S01]  /*02e0*/  @P1 DADD R14, R12, 2 ;  /* 0x400000000c0e1429 */ /* 0x000fe20000000000 */
[----:B------:R-:W-:Y:S10]  /*02f0*/  @P1 BRA `(.L_x_3) ;  /* 0x00000000000c1947 */ /* 0x000ff40003800000 */
[----:B------:R-:W-:-:S14]  /*0300*/  DSETP.NEU.AND P1, PT, |R12|, +INF , PT ;  /* 0x7ff000000c00742a */ /* 0x000fdc0003f2d200 */
[----:B------:R-:W-:Y:S02]  /*0310*/  @!P1 IMAD.MOV.U32 R14, RZ, RZ, 0x0 ;  /* 0x00000000ff0e9424 */ /* 0x000fe400078e00ff */
[----:B------:R-:W-:-:S07]  /*0320*/  @!P1 IMAD.MOV.U32 R15, RZ, RZ, 0x7ff00000 ;  /* 0x7ff00000ff0f9424 */ /* 0x000fce00078e00ff */
.L_x_3:
[----:B------:R-:W-:Y:S05]  /*0330*/  BSYNC.RECONVERGENT B0 ;  /* 0x0000000000007941 */ /* 0x000fea0003800200 */
.L_x_2:
[----:B------:R-:W-:Y:S01]  /*0340*/  BSSY.RECONVERGENT B0, `(.L_x_4) ;  /* 0x0000006000007945 */ /* 0x000fe20003800200 */
[----:B------:R-:W-:Y:S02]  /*0350*/  FSEL R10, R14, RZ, P0 ;  /* 0x000000ff0e0a7208 */ /* 0x000fe40000000000 */
[----:B------:R-:W-:Y:S02]  /*0360*/  FSEL R11, R15, 1.875, P0 ;  /* 0x3ff000000f0b7808 */ /* 0x000fe40000000000 */
[----:B------:R-:W-:Y:S02]  /*0370*/  MOV R34, R21 ;  /* 0x0000001500227202 */ /* 0x000fe40000000f00 */
[----:B------:R-:W-:-:S07]  /*0380*/  MOV R2, 0x3a0 ;  /* 0x000003a000027802 */ /* 0x000fce0000000f00 */
[----:B------:R-:W-:Y:S05]  /*0390*/  CALL.REL.NOINC `($_Z3knnPfiS_iPiiS_$__internal_accurate_pow) ;  /* 0x0000000800b07944 */ /* 0x000fea0003c00000 */
[----:B------:R-:W-:Y:S05]  /*03a0*/  BSYNC.RECONVERGENT B0 ;  /* 0x0000000000007941 */ /* 0x000fea0003800200 */
.L_x_4:
        /* <DEDUP_REMOVED lines=12> */
[----:B0-----:R-:W-:-:S06]  /*0470*/  DADD R16, -RZ, |R12| ;  /* 0x00000000ff107229 */ /* 0x001fcc000000050c */
[----:B------:R-:W-:Y:S05]  /*0480*/  @P2 BRA `(.L_x_6) ;  /* 0x0000000000182947 */ /* 0x000fea0003800000 */
[----:B------:R-:W-:-:S13]  /*0490*/  FSETP.NAN.AND P1, PT, R35, R35, PT ;  /* 0x000000232300720b */ /* 0x000fda0003f28000 */
[----:B------:R-:W-:Y:S01]  /*04a0*/  @P1 DADD R14, R8, 2 ;  /* 0x40000000080e1429 */ /* 0x000fe20000000000 */
[----:B------:R-:W-:Y:S10]  /*04b0*/  @P1 BRA `(.L_x_6) ;  /* 0x00000000000c1947 */ /* 0x000ff40003800000 */
[----:B------:R-:W-:-:S14]  /*04c0*/  DSETP.NEU.AND P1, PT, |R8|, +INF , PT ;  /* 0x7ff000000800742a */ /* 0x000fdc0003f2d200 */
[----:B------:R-:W-:Y:S02]  /*04d0*/  @!P1 IMAD.MOV.U32 R14, RZ, RZ, 0x0 ;  /* 0x00000000ff0e9424 */ /* 0x000fe400078e00ff */
[----:B------:R-:W-:-:S07]  /*04e0*/  @!P1 IMAD.MOV.U32 R15, RZ, RZ, 0x7ff00000 ;  /* 0x7ff00000ff0f9424 */ /* 0x000fce00078e00ff */
.L_x_6:
[----:B------:R-:W-:Y:S05]  /*04f0*/  BSYNC.RECONVERGENT B0 ;  /* 0x0000000000007941 */ /* 0x000fea0003800200 */
.L_x_5:
[----:B------:R-:W-:Y:S01]  /*0500*/  FSEL R8, R14, RZ, P0 ;  /* 0x000000ff0e087208 */ /* 0x000fe20000000000 */
[----:B------:R-:W-:Y:S01]  /*0510*/  BSSY.RECONVERGENT B0, `(.L_x_7) ;  /* 0x0000006000007945 */ /* 0x000fe20003800200 */
[----:B------:R-:W-:Y:S01]  /*0520*/  FSEL R9, R15, 1.875, P0 ;  /* 0x3ff000000f097808 */ /* 0x000fe20000000000 */
[----:B------:R-:W-:Y:S01]  /*0530*/  IMAD.MOV.U32 R34, RZ, RZ, R17 ;  /* 0x000000ffff227224 */ /* 0x000fe200078e0011 */
[----:B------:R-:W-:-:S04]  /*0540*/  MOV R2, 0x570 ;  /* 0x0000057000027802 */ /* 0x000fc80000000f00 */
[----:B------:R-:W-:-:S11]  /*0550*/  DADD R10, R10, R8 ;  /* 0x000000000a0a7229 */ /* 0x000fd60000000008 */
[----:B------:R-:W-:Y:S05]  /*0560*/  CALL.REL.NOINC `($_Z3knnPfiS_iPiiS_$__internal_accurate_pow) ;  /* 0x00000008003c7944 */ /* 0x000fea0003c00000 */
[----:B------:R-:W-:Y:S05]  /*0570*/  BSYNC.RECONVERGENT B0 ;  /* 0x0000000000007941 */ /* 0x000fea0003800200 */
.L_x_7:
[----:B------:R-:W-:Y:S01]  /*0580*/  DADD R8, R12, 2 ;  /* 0x400000000c087429 */ /* 0x000fe20000000000 */
[C---:B------:R-:W-:Y:S01]  /*0590*/  FSETP.NEU.AND P1, PT, R36.reuse, RZ, PT ;  /* 0x000000ff2400720b */ /* 0x040fe20003f2d000 */
[----:B------:R-:W-:Y:S01]  /*05a0*/  BSSY.RECONVERGENT B0, `(.L_x_8) ;  /* 0x000000d000007945 */ /* 0x000fe20003800200 */
[----:B------:R-:W-:Y:S02]  /*05b0*/  FSETP.NEU.AND P0, PT, R36, 1, PT ;  /* 0x3f8000002400780b */ /* 0x000fe40003f0d000 */
[----:B------:R-:W-:Y:S02]  /*05c0*/  FSEL R14, R14, RZ, P1 ;  /* 0x000000ff0e0e7208 */ /* 0x000fe40000800000 */
[----:B------:R-:W-:-:S03]  /*05d0*/  FSEL R15, R18, RZ, P1 ;  /* 0x000000ff120f7208 */ /* 0x000fc60000800000 */
[----:B------:R-:W-:-:S04]  /*05e0*/  LOP3.LUT R8, R9, 0x7ff00000, RZ, 0xc0, !PT ;  /* 0x7ff0000009087812 */ /* 0x000fc800078ec0ff */
[----:B------:R-:W-:-:S13]  /*05f0*/  ISETP.NE.AND P2, PT, R8, 0x7ff00000, PT ;  /* 0x7ff000000800780c */ /* 0x000fda0003f45270 */
[----:B------:R-:W-:Y:S05]  /*0600*/  @P2 BRA `(.L_x_9) ;  /* 0x0000000000182947 */ /* 0x000fea0003800000 */
[----:B------:R-:W-:-:S13]  /*0610*/  FSETP.NAN.AND P1, PT, R36, R36, PT ;  /* 0x000000242400720b */ /* 0x000fda0003f28000 */
[----:B------:R-:W-:Y:S01]  /*0620*/  @P1 DADD R14, R12, 2 ;  /* 0x400000000c0e1429 */ /* 0x000fe20000000000 */
[----:B------:R-:W-:Y:S10]  /*0630*/  @P1 BRA `(.L_x_9) ;  /* 0x00000000000c1947 */ /* 0x000ff40003800000 */
[----:B------:R-:W-:-:S14]  /*0640*/  DSETP.NEU.AND P1, PT, |R12|, +INF , PT ;  /* 0x7ff000000c00742a */ /* 0x000fdc0003f2d200 */
[----:B------:R-:W-:Y:S02]  /*0650*/  @!P1 IMAD.MOV.U32 R14, RZ, RZ, 0x0 ;  /* 0x00000000ff0e9424 */ /* 0x000fe400078e00ff */
[----:B------:R-:W-:-:S07]  /*0660*/  @!P1 IMAD.MOV.U32 R15, RZ, RZ, 0x7ff00000 ;  /* 0x7ff00000ff0f9424 */ /* 0x000fce00078e00ff */
.L_x_9:
[----:B------:R-:W-:Y:S05]  /*0670*/  BSYNC.RECONVERGENT B0 ;  /* 0x0000000000007941 */ /* 0x000fea0003800200 */
.L_x_8:
[----:B------:R-:W-:Y:S01]  /*0680*/  FSEL R8, R14, RZ, P0 ;  /* 0x000000ff0e087208 */ /* 0x000fe20000000000 */
[----:B------:R-:W-:Y:S01]  /*0690*/  IMAD.MOV.U32 R14, RZ, RZ, 0x0 ;  /* 0x00000000ff0e7424 */ /* 0x000fe200078e00ff */
[----:B------:R-:W-:Y:S01]  /*06a0*/  FSEL R9, R15, 1.875, P0 ;  /* 0x3ff000000f097808 */ /* 0x000fe20000000000 */
[----:B------:R-:W-:Y:S01]  /*06b0*/  IMAD.MOV.U32 R15, RZ, RZ, 0x3fd80000 ;  /* 0x3fd80000ff0f7424 */ /* 0x000fe200078e00ff */
[----:B------:R-:W-:Y:S04]  /*06c0*/  BSSY.RECONVERGENT B0, `(.L_x_10) ;  /* 0x0000012000007945 */ /* 0x000fe80003800200 */
[----:B------:R-:W-:-:S06]  /*06d0*/  DADD R10, R10, R8 ;  /* 0x000000000a0a7229 */ /* 0x000fcc0000000008 */
[----:B------:R-:W0:Y:S04]  /*06e0*/  MUFU.RSQ64H R9, R11 ;  /* 0x0000000b00097308 */ /* 0x000e280000001c00 */
[----:B------:R-:W-:-:S04]  /*06f0*/  IADD3 R8, PT, PT, R11, -0x3500000, RZ ;  /* 0xfcb000000b087810 */ /* 0x000fc80007ffe0ff */
[----:B------:R-:W-:Y:S02]  /*0700*/  ISETP.GE.U32.AND P0, PT, R8, 0x7ca00000, PT ;  /* 0x7ca000000800780c */ /* 0x000fe40003f06070 */
[----:B0-----:R-:W-:-:S08]  /*0710*/  DMUL R12, R8, R8 ;  /* 0x00000008080c7228 */ /* 0x001fd00000000000 */
[----:B------:R-:W-:-:S08]  /*0720*/  DFMA R12, R10, -R12, 1 ;  /* 0x3ff000000a0c742b */ /* 0x000fd0000000080c */
[----:B------:R-:W-:Y:S02]  /*0730*/  DFMA R14, R12, R14, 0.5 ;  /* 0x3fe000000c0e742b */ /* 0x000fe4000000000e */
[----:B------:R-:W-:-:S08]  /*0740*/  DMUL R12, R8, R12 ;  /* 0x0000000c080c7228 */ /* 0x000fd00000000000 */
[----:B------:R-:W-:-:S08]  /*0750*/  DFMA R16, R14, R12, R8 ;  /* 0x0000000c0e10722b */ /* 0x000fd00000000008 */
[----:B------:R-:W-:Y:S02]  /*0760*/  DMUL R18, R10, R16 ;  /* 0x000000100a127228 */ /* 0x000fe40000000000 */
[----:B------:R-:W-:Y:S02]  /*0770*/  VIADD R15, R17, 0xfff00000 ;  /* 0xfff00000110f7836 */ /* 0x000fe40000000000 */
[----:B------:R-:W-:-:S04]  /*0780*/  IMAD.MOV.U32 R14, RZ, RZ, R16 ;  /* 0x000000ffff0e7224 */ /* 0x000fc800078e0010 */
[----:B------:R-:W-:-:S08]  /*0790*/  DFMA R20, R18, -R18, R10 ;  /* 0x800000121214722b */ /* 0x000fd0000000000a */
[----:B------:R-:W-:Y:S01]  /*07a0*/  DFMA R12, R20, R14, R18 ;  /* 0x0000000e140c722b */ /* 0x000fe20000000012 */
[----:B------:R-:W-:Y:S10]  /*07b0*/  @!P0 BRA `(.L_x_11) ;  /* 0x0000000000088947 */ /* 0x000ff40003800000 */
[----:B------:R-:W-:-:S07]  /*07c0*/  MOV R2, 0x7e0 ;  /* 0x000007e000027802 */ /* 0x000fce0000000f00 */
[----:B------:R-:W-:Y:S05]  /*07d0*/  CALL.REL.NOINC `($__internal_0_$__cuda_sm20_dsqrt_rn_f64_mediumpath_v1) ;  /* 0x0000000000ec7944 */ /* 0x000fea0003c00000 */
.L_x_11:
[----:B------:R-:W-:Y:S05]  /*07e0*/  BSYNC.RECONVERGENT B0 ;  /* 0x0000000000007941 */ /* 0x000fea0003800200 */
.L_x_10:
[----:B------:R-:W0:Y:S01]  /*07f0*/  F2F.F32.F64 R13, R12 ;  /* 0x0000000c000d7310 */ /* 0x000e220000301000 */
[C---:B------:R-:W-:Y:S01]  /*0800*/  IMAD.WIDE R8, R3.reuse, 0x4, R6 ;  /* 0x0000000403087825 */ /* 0x040fe200078e0206 */
[----:B------:R-:W-:Y:S01]  /*0810*/  UIADD3 UR6, UPT, UPT, UR6, 0x1, URZ ;  /* 0x0000000106067890 */ /* 0x000fe2000fffe0ff */
[----:B------:R-:W-:Y:S02]  /*0820*/  IADD3 R4, P0, PT, R4, 0xc, RZ ;  /* 0x0000000c04047810 */ /* 0x000fe40007f1e0ff */
[----:B------:R-:W-:Y:S01]  /*0830*/  IADD3 R3, PT, PT, R3, 0x1, RZ ;  /* 0x0000000103037810 */ /* 0x000fe20007ffe0ff */
[----:B------:R-:W-:Y:S02]  /*0840*/  UISETP.NE.AND UP0, UPT, UR6, URZ, UPT ;  /* 0x000000ff0600728c */ /* 0x000fe4000bf05270 */
[----:B------:R-:W-:Y:S01]  /*0850*/  IMAD.X R5, RZ, RZ, R5, P0 ;  /* 0x000000ffff057224 */ /* 0x000fe200000e0605 */
[----:B0-----:R0:W-:Y:S06]  /*0860*/  STG.E desc[UR8][R8.64], R13 ;  /* 0x0000000d08007986 */ /* 0x0011ec000c101908 */
[----:B------:R-:W-:Y:S05]  /*0870*/  BRA.U UP0, `(.L_x_12) ;  /* 0xfffffff900307547 */ /* 0x000fea000b83ffff */
.L_x_0:
[----:B------:R-:W1:Y:S08]  /*0880*/  LDC R7, c[0x0][0x398] ;  /* 0x0000e600ff077b82 */ /* 0x000e700000000800 */
[----:B------:R-:W2:Y:S08]  /*0890*/  LDC.64 R2, c[0x0][0x3a0] ;  /* 0x0000e800ff027b82 */ /* 0x000eb00000000a00 */
[----:B------:R-:W3:Y:S08]  /*08a0*/  LDC.64 R4, c[0x0][0x3b0] ;  /* 0x0000ec00ff047b82 */ /* 0x000ef00000000a00 */
[----:B------:R-:W-:Y:S01]  /*08b0*/  BAR.SYNC.DEFER_BLOCKING 0x0 ;  /* 0x0000000000007b1d */ /* 0x000fe20000010000 */
[----:B-1----:R-:W-:Y:S01]  /*08c0*/  ISETP.GE.AND P0, PT, R7, 0x1, PT ;  /* 0x000000010700780c */ /* 0x002fe20003f06270 */
[----:B0-----:R-:W-:-:S04]  /*08d0*/  IMAD R9, R0, R7, RZ ;  /* 0x0000000700097224 */ /* 0x001fc800078e02ff */
[----:B--2---:R-:W-:-:S05]  /*08e0*/  IMAD.WIDE R2, R9, 0x4, R2 ;  /* 0x0000000409027825 */ /* 0x004fca00078e0202 */
[----:B------:R0:W-:Y:S03]  /*08f0*/  STG.E desc[UR8][R2.64], RZ ;  /* 0x000000ff02007986 */ /* 0x0001e6000c101908 */
[----:B------:R-:W-:Y:S05]  /*0900*/  @!P0 EXIT ;  /* 0x000000000000894d */ /* 0x000fea0003800000 */
[----:B---3--:R-:W-:-:S04]  /*0910*/  IMAD.WIDE R4, R9, 0x4, R4 ;  /* 0x0000000409047825 */ /* 0x008fc800078e0204 */
[----:B------:R-:W-:-:S07]  /*0920*/  IMAD.MOV.U32 R13, RZ, RZ, RZ ;  /* 0x000000ffff0d7224 */ /* 0x000fce00078e00ff */
.L_x_17:
[----:B------:R-:W-:-:S05]  /*0930*/  IMAD.WIDE.U32 R6, R13, 0x4, R4 ;  /* 0x000000040d067825 */ /* 0x000fca00078e0004 */
[----:B------:R1:W5:Y:S01]  /*0940*/  LDG.E R17, desc[UR8][R6.64] ;  /* 0x0000000806117981 */ /* 0x000362000c1e1900 */
[----:B------:R-:W-:Y:S02]  /*0950*/  ISETP.NE.AND P0, PT, R13, RZ, PT ;  /* 0x000000ff0d00720c */ /* 0x000fe40003f05270 */
[----:B------:R-:W-:-:S11]  /*0960*/  CS2R R8, SRZ ;  /* 0x0000000000087805 */ /* 0x000fd6000001ff00 */
[----:B-1----:R-:W-:Y:S05]  /*0970*/  @!P0 BRA `(.L_x_13) ;  /* 0x0000000000508947 */ /* 0x002fea0003800000 */
[----:B------:R-:W-:Y:S01]  /*0980*/  BSSY.RECONVERGENT B0, `(.L_x_14) ;  /* 0x0000012000007945 */ /* 0x000fe20003800200 */
[----:B------:R-:W-:-:S07]  /*0990*/  IMAD.MOV.U32 R15, RZ, RZ, R13 ;  /* 0x000000ffff0f7224 */ /* 0x000fce00078e000d */
.L_x_16:
[----:B------:R-:W-:-:S04]  /*09a0*/  VIADD R19, R15, 0xffffffff ;  /* 0xffffffff0f137836 */ /* 0x000fc80000000000 */
[----:B-1----:R-:W-:-:S05]  /*09b0*/  IMAD.WIDE.U32 R6, R19, 0x4, R4 ;  /* 0x0000000413067825 */ /* 0x002fca00078e0004 */
[----:B------:R-:W2:Y:S01]  /*09c0*/  LDG.E R0, desc[UR8][R6.64] ;  /* 0x0000000806007981 */ /* 0x000ea2000c1e1900 */
[----:B------:R-:W-:Y:S01]  /*09d0*/  IMAD.MOV.U32 R8, RZ, RZ, R15 ;  /* 0x000000ffff087224 */ /* 0x000fe200078e000f */
[----:B--2--5:R-:W-:-:S13]  /*09e0*/  FSETP.GT.AND P0, PT, R0, R17, PT ;  /* 0x000000110000720b */ /* 0x024fda0003f04000 */
[----:B------:R-:W-:Y:S05]  /*09f0*/  @!P0 BRA `(.L_x_15) ;  /* 0x0000000000288947 */ /* 0x000fea0003800000 */
[----:B------:R-:W-:-:S04]  /*0a00*/  IMAD.WIDE.U32 R6, R15, 0x4, R4 ;  /* 0x000000040f067825 */ /* 0x000fc800078e0004 */
[--C-:B------:R-:W-:Y:S01]  /*0a10*/  IMAD.WIDE.U32 R8, R19, 0x4, R2.reuse ;  /* 0x0000000413087825 */ /* 0x100fe200078e0002 */
[----:B------:R1:W-:Y:S05]  /*0a20*/  STG.E desc[UR8][R6.64], R0 ;  /* 0x0000000006007986 */ /* 0x0003ea000c101908 */
[----:B------:R-:W2:Y:S01]  /*0a30*/  LDG.E R9, desc[UR8][R8.64] ;  /* 0x0000000808097981 */ /* 0x000ea2000c1e1900 */
[C---:B------:R-:W-:Y:S01]  /*0a40*/  IMAD.WIDE.U32 R10, R15.reuse, 0x4, R2 ;  /* 0x000000040f0a7825 */ /* 0x040fe200078e0002 */
[----:B------:R-:W-:-:S03]  /*0a50*/  ISETP.GT.AND P0, PT, R15, 0x1, PT ;  /* 0x000000010f00780c */ /* 0x000fc60003f04270 */
[----:B------:R-:W-:Y:S01]  /*0a60*/  IMAD.MOV.U32 R15, RZ, RZ, R19 ;  /* 0x000000ffff0f7224 */ /* 0x000fe200078e0013 */
[----:B--2---:R1:W-:Y:S09]  /*0a70*/  STG.E desc[UR8][R10.64], R9 ;  /* 0x000000090a007986 */ /* 0x0043f2000c101908 */
[----:B------:R-:W-:Y:S05]  /*0a80*/  @P0 BRA `(.L_x_16) ;  /* 0xfffffffc00c40947 */ /* 0x000fea000383ffff */
[----:B------:R-:W-:-:S07]  /*0a90*/  MOV R8, RZ ;  /* 0x000000ff00087202 */ /* 0x000fce0000000f00 */
.L_x_15:
[----:B------:R-:W-:Y:S05]  /*0aa0*/  BSYNC.RECONVERGENT B0 ;  /* 0x0000000000007941 */ /* 0x000fea0003800200 */
.L_x_14:
[----:B-1----:R-:W-:-:S07]  /*0ab0*/  SHF.R.S32.HI R9, RZ, 0x1f, R8 ;  /* 0x0000001fff097819 */ /* 0x002fce0000011408 */
.L_x_13:
[C---:B------:R-:W-:Y:S01]  /*0ac0*/  IMAD.SHL.U32 R7, R8.reuse, 0x4, RZ ;  /* 0x0000000408077824 */ /* 0x040fe200078e00ff */
[----:B------:R-:W1:Y:S01]  /*0ad0*/  LDCU UR4, c[0x0][0x398] ;  /* 0x00007300ff0477ac */ /* 0x000e620008000800 */
[----:B------:R-:W-:-:S03]  /*0ae0*/  SHF.L.U64.HI R9, R8, 0x2, R9 ;  /* 0x0000000208097819 */ /* 0x000fc60000010209 */
[-C--:B------:R-:W-:Y:S02]  /*0af0*/  IADD3 R6, P0, PT, R4, R7.reuse, RZ ;  /* 0x0000000704067210 */ /* 0x080fe40007f1e0ff */
[----:B------:R-:W-:-:S03]  /*0b00*/  IADD3 R8, P1, PT, R2, R7, RZ ;  /* 0x0000000702087210 */ /* 0x000fc60007f3e0ff */
[--C-:B------:R-:W-:Y:S02]  /*0b10*/  IMAD.X R7, R5, 0x1, R9.reuse, P0 ;  /* 0x0000000105077824 */ /* 0x100fe400000e0609 */
[----:B------:R-:W-:-:S03]  /*0b20*/  IMAD.X R9, R3, 0x1, R9, P1 ;  /* 0x0000000103097824 */ /* 0x000fc600008e0609 */
[----:B-----5:R-:W-:Y:S04]  /*0b30*/  STG.E desc[UR8][R6.64], R17 ;  /* 0x0000001106007986 */ /* 0x020fe8000c101908 */
[----:B------:R2:W-:Y:S02]  /*0b40*/  STG.E desc[UR8][R8.64], R13 ;  /* 0x0000000d08007986 */ /* 0x0005e4000c101908 */
[----:B--2---:R-:W-:-:S05]  /*0b50*/  VIADD R13, R13, 0x1 ;  /* 0x000000010d0d7836 */ /* 0x004fca0000000000 */
[----:B-1----:R-:W-:-:S13]  /*0b60*/  ISETP.NE.AND P0, PT, R13, UR4, PT ;  /* 0x000000040d007c0c */ /* 0x002fda000bf05270 */
[----:B------:R-:W-:Y:S05]  /*0b70*/  @P0 BRA `(.L_x_17) ;  /* 0xfffffffc006c0947 */ /* 0x000fea000383ffff */
[----:B------:R-:W-:Y:S05]  /*0b80*/  EXIT ;  /* 0x000000000000794d */ /* 0x000fea0003800000 */
        .weak           $__internal_0_$__cuda_sm20_dsqrt_rn_f64_mediumpath_v1
        .type           $__internal_0_$__cuda_sm20_dsqrt_rn_f64_mediumpath_v1,@function
        .size           $__internal_0_$__cuda_sm20_dsqrt_rn_f64_mediumpath_v1,($_Z3knnPfiS_iPiiS_$__internal_accurate_pow - $__internal_0_$__cuda_sm20_dsqrt_rn_f64_mediumpath_v1)
$__internal_0_$__cuda_sm20_dsqrt_rn_f64_mediumpath_v1:
[----:B------:R-:W-:Y:S01]  /*0b90*/  ISETP.GE.U32.AND P0, PT, R8, -0x3400000, PT ;  /* 0xfcc000000800780c */ /* 0x000fe20003f06070 */
[----:B------:R-:W-:Y:S01]  /*0ba0*/  BSSY.RECONVERGENT B1, `(.L_x_18) ;  /* 0x0000026000017945 */ /* 0x000fe20003800200 */
[----:B------:R-:W-:Y:S01]  /*0bb0*/  IMAD.MOV.U32 R14, RZ, RZ, R16 ;  /* 0x000000ffff0e7224 */ /* 0x000fe200078e0010 */
[----:B------:R-:W-:Y:S01]  /*0bc0*/  MOV R8, R20 ;  /* 0x0000001400087202 */ /* 0x000fe20000000f00 */
[----:B------:R-:W-:-:S09]  /*0bd0*/  IMAD.MOV.U32 R9, RZ, RZ, R21 ;  /* 0x000000ffff097224 */ /* 0x000fd200078e0015 */
[----:B------:R-:W-:Y:S05]  /*0be0*/  @!P0 BRA `(.L_x_19) ;  /* 0x0000000000208947 */ /* 0x000fea0003800000 */
[----:B------:R-:W-:-:S10]  /*0bf0*/  DFMA.RM R8, R8, R14, R18 ;  /* 0x0000000e0808722b */ /* 0x000fd40000004012 */
[----:B------:R-:W-:-:S05]  /*0c00*/  IADD3 R12, P0, PT, R8, 0x1, RZ ;  /* 0x00000001080c7810 */ /* 0x000fca0007f1e0ff */
[----:B------:R-:W-:-:S06]  /*0c10*/  IMAD.X R13, RZ, RZ, R9, P0 ;  /* 0x000000ffff0d7224 */ /* 0x000fcc00000e0609 */
[----:B------:R-:W-:-:S08]  /*0c20*/  DFMA.RP R10, -R8, R12, R10 ;  /* 0x0000000c080a722b */ /* 0x000fd0000000810a */
[----:B------:R-:W-:-:S06]  /*0c30*/  DSETP.GT.AND P0, PT, R10, RZ, PT ;  /* 0x000000ff0a00722a */ /* 0x000fcc0003f04000 */
[----:B------:R-:W-:Y:S02]  /*0c40*/  FSEL R8, R12, R8, P0 ;  /* 0x000000080c087208 */ /* 0x000fe40000000000 */
[----:B------:R-:W-:Y:S01]  /*0c50*/  FSEL R9, R13, R9, P0 ;  /* 0x000000090d097208 */ /* 0x000fe20000000000 */
[----:B------:R-:W-:Y:S06]  /*0c60*/  BRA `(.L_x_20) ;  /* 0x0000000000647947 */ /* 0x000fec0003800000 */
.L_x_19:
[----:B------:R-:W-:-:S14]  /*0c70*/  DSETP.NE.AND P0, PT, R10, RZ, PT ;  /* 0x000000ff0a00722a */ /* 0x000fdc0003f05000 */
[----:B------:R-:W-:Y:S05]  /*0c80*/  @!P0 BRA `(.L_x_21) ;  /* 0x0000000000588947 */ /* 0x000fea0003800000 */
[----:B------:R-:W-:-:S13]  /*0c90*/  ISETP.GE.AND P0, PT, R11, RZ, PT ;  /* 0x000000ff0b00720c */ /* 0x000fda0003f06270 */
[----:B------:R-:W-:Y:S02]  /*0ca0*/  @!P0 IMAD.MOV.U32 R8, RZ, RZ, 0x0 ;  /* 0x00000000ff088424 */ /* 0x000fe400078e00ff */
[----:B------:R-:W-:Y:S01]  /*0cb0*/  @!P0 IMAD.MOV.U32 R9, RZ, RZ, -0x80000 ;  /* 0xfff80000ff098424 */ /* 0x000fe200078e00ff */
[----:B------:R-:W-:Y:S06]  /*0cc0*/  @!P0 BRA `(.L_x_20) ;  /* 0x00000000004c8947 */ /* 0x000fec0003800000 */
[----:B------:R-:W-:-:S13]  /*0cd0*/  ISETP.GT.AND P0, PT, R11, 0x7fefffff, PT ;  /* 0x7fefffff0b00780c */ /* 0x000fda0003f04270 */
[----:B------:R-:W-:Y:S05]  /*0ce0*/  @P0 BRA `(.L_x_21) ;  /* 0x0000000000400947 */ /* 0x000fea0003800000 */
[----:B------:R-:W-:Y:S01]  /*0cf0*/  DMUL R8, R10, 8.11296384146066816958e+31 ;  /* 0x469000000a087828 */ /* 0x000fe20000000000 */
[----:B------:R-:W-:Y:S01]  /*0d00*/  MOV R14, 0x0 ;  /* 0x00000000000e7802 */ /* 0x000fe20000000f00 */
[----:B------:R-:W-:Y:S02]  /*0d10*/  IMAD.MOV.U32 R10, RZ, RZ, RZ ;  /* 0x000000ffff0a7224 */ /* 0x000fe400078e00ff */
[----:B------:R-:W-:Y:S02]  /*0d20*/  IMAD.MOV.U32 R15, RZ, RZ, 0x3fd80000 ;  /* 0x3fd80000ff0f7424 */ /* 0x000fe400078e00ff */
[----:B------:R-:W0:Y:S02]  /*0d30*/  MUFU.RSQ64H R11, R9 ;  /* 0x00000009000b7308 */ /* 0x000e240000001c00 */
[----:B0-----:R-:W-:-:S08]  /*0d40*/  DMUL R12, R10, R10 ;  /* 0x0000000a0a0c7228 */ /* 0x001fd00000000000 */
[----:B------:R-:W-:-:S08]  /*0d50*/  DFMA R12, R8, -R12, 1 ;  /* 0x3ff00000080c742b */ /* 0x000fd0000000080c */
[----:B------:R-:W-:Y:S02]  /*0d60*/  DFMA R14, R12, R14, 0.5 ;  /* 0x3fe000000c0e742b */ /* 0x000fe4000000000e */
[----:B------:R-:W-:-:S08]  /*0d70*/  DMUL R12, R10, R12 ;  /* 0x0000000c0a0c7228 */ /* 0x000fd00000000000 */
[----:B------:R-:W-:-:S08]  /*0d80*/  DFMA R12, R14, R12, R10 ;  /* 0x0000000c0e0c722b */ /* 0x000fd0000000000a */
[----:B------:R-:W-:Y:S02]  /*0d90*/  DMUL R10, R8, R12 ;  /* 0x0000000c080a7228 */ /* 0x000fe40000000000 */
[----:B------:R-:W-:-:S06]  /*0da0*/  VIADD R13, R13, 0xfff00000 ;  /* 0xfff000000d0d7836 */ /* 0x000fcc0000000000 */
[----:B------:R-:W-:-:S08]  /*0db0*/  DFMA R14, R10, -R10, R8 ;  /* 0x8000000a0a0e722b */ /* 0x000fd00000000008 */
[----:B------:R-:W-:-:S10]  /*0dc0*/  DFMA R8, R12, R14, R10 ;  /* 0x0000000e0c08722b */ /* 0x000fd4000000000a */
[----:B------:R-:W-:Y:S01]  /*0dd0*/  VIADD R9, R9, 0xfcb00000 ;  /* 0xfcb0000009097836 */ /* 0x000fe20000000000 */
[----:B------:R-:W-:Y:S06]  /*0de0*/  BRA `(.L_x_20) ;  /* 0x0000000000047947 */ /* 0x000fec0003800000 */
.L_x_21:
[----:B------:R-:W-:-:S11]  /*0df0*/  DADD R8, R10, R10 ;  /* 0x000000000a087229 */ /* 0x000fd6000000000a */
.L_x_20:
[----:B------:R-:W-:Y:S05]  /*0e00*/  BSYNC.RECONVERGENT B1 ;  /* 0x0000000000017941 */ /* 0x000fea0003800200 */
.L_x_18:
[----:B------:R-:W-:Y:S01]  /*0e10*/  IMAD.MOV.U32 R12, RZ, RZ, R8 ;  /* 0x000000ffff0c7224 */ /* 0x000fe200078e0008 */
[----:B------:R-:W-:Y:S01]  /*0e20*/  MOV R8, R2 ;  /* 0x0000000200087202 */ /* 0x000fe20000000f00 */
[----:B------:R-:W-:Y:S02]  /*0e30*/  IMAD.MOV.U32 R13, RZ, RZ, R9 ;  /* 0x000000ffff0d7224 */ /* 0x000fe400078e0009 */
[----:B------:R-:W-:-:S04]  /*0e40*/  IMAD.MOV.U32 R9, RZ, RZ, 0x0 ;  /* 0x00000000ff097424 */ /* 0x000fc800078e00ff */
[----:B------:R-:W-:Y:S05]  /*0e50*/  RET.REL.NODEC R8 `(_Z3knnPfiS_iPiiS_) ;  /* 0xfffffff008687950 */ /* 0x000fea0003c3ffff */
        .type           $_Z3knnPfiS_iPiiS_$__internal_accurate_pow,@function
        .size           $_Z3knnPfiS_iPiiS_$__internal_accurate_pow,(.L_x_25 - $_Z3knnPfiS_iPiiS_$__internal_accurate_pow)
$_Z3knnPfiS_iPiiS_$__internal_accurate_pow:
[----:B------:R-:W-:Y:S01]  /*0e60*/  ISETP.GT.U32.AND P0, PT, R34, 0xfffff, PT ;  /* 0x000fffff2200780c */ /* 0x000fe20003f04070 */
[--C-:B------:R-:W-:Y:S01]  /*0e70*/  IMAD.MOV.U32 R17, RZ, RZ, R34.reuse ;  /* 0x000000ffff117224 */ /* 0x100fe200078e0022 */
[----:B------:R-:W-:Y:S01]  /*0e80*/  UMOV UR4, 0x7d2cafe2 ;  /* 0x7d2cafe200047882 */ /* 0x000fe20000000000 */
[----:B------:R-:W-:Y:S01]  /*0e90*/  IMAD.MOV.U32 R18, RZ, RZ, 0x41ad3b5a ;  /* 0x41ad3b5aff127424 */ /* 0x000fe200078e00ff */
[----:B------:R-:W-:Y:S01]  /*0ea0*/  UMOV UR5, 0x3eb0f5ff ;  /* 0x3eb0f5ff00057882 */ /* 0x000fe20000000000 */
[----:B------:R-:W-:Y:S01]  /*0eb0*/  IMAD.MOV.U32 R19, RZ, RZ, 0x3ed0f5d2 ;  /* 0x3ed0f5d2ff137424 */ /* 0x000fe200078e00ff */
[----:B------:R-:W-:Y:S01]  /*0ec0*/  SHF.R.U32.HI R34, RZ, 0x14, R34 ;  /* 0x00000014ff227819 */ /* 0x000fe20000011622 */
[----:B------:R-:W-:Y:S01]  /*0ed0*/  UMOV UR10, 0x3b39803f ;  /* 0x3b39803f000a7882 */ /* 0x000fe20000000000 */
[----:B------:R-:W-:-:S05]  /*0ee0*/  UMOV UR11, 0x3c7abc9e ;  /* 0x3c7abc9e000b7882 */ /* 0x000fca0000000000 */
[----:B------:R-:W-:-:S10]  /*0ef0*/  @!P0 DMUL R14, R16, 1.80143985094819840000e+16 ;  /* 0x43500000100e8828 */ /* 0x000fd40000000000 */
[----:B------:R-:W-:Y:S01]  /*0f00*/  @!P0 IMAD.MOV.U32 R17, RZ, RZ, R15 ;  /* 0x000000ffff118224 */ /* 0x000fe200078e000f */
[----:B------:R-:W-:Y:S01]  /*0f10*/  @!P0 LEA.HI R34, R15, 0xffffffca, RZ, 0xc ;  /* 0xffffffca0f228811 */ /* 0x000fe200078f60ff */
[----:B------:R-:W-:Y:S02]  /*0f20*/  @!P0 IMAD.MOV.U32 R16, RZ, RZ, R14 ;  /* 0x000000ffff108224 */ /* 0x000fe400078e000e */
[----:B------:R-:W-:Y:S01]  /*0f30*/  IMAD.MOV.U32 R15, RZ, RZ, 0x43300000 ;  /* 0x43300000ff0f7424 */ /* 0x000fe200078e00ff */
[----:B------:R-:W-:Y:S01]  /*0f40*/  LOP3.LUT R17, R17, 0x800fffff, RZ, 0xc0, !PT ;  /* 0x800fffff11117812 */ /* 0x000fe200078ec0ff */
[----:B------:R-:W-:Y:S02]  /*0f50*/  IMAD.MOV.U32 R20, RZ, RZ, R16 ;  /* 0x000000ffff147224 */ /* 0x000fe400078e0010 */
[----:B------:R-:W-:Y:S01]  /*0f60*/  IMAD.MOV.U32 R16, RZ, RZ, RZ ;  /* 0x000000ffff107224 */ /* 0x000fe200078e00ff */
[----:B------:R-:W-:Y:S01]  /*0f70*/  LOP3.LUT R21, R17, 0x3ff00000, RZ, 0xfc, !PT ;  /* 0x3ff0000011157812 */ /* 0x000fe200078efcff */
[----:B------:R-:W-:-:S03]  /*0f80*/  VIADD R14, R34, 0xfffffc01 ;  /* 0xfffffc01220e7836 */ /* 0x000fc60000000000 */
[----:B------:R-:W-:-:S13]  /*0f90*/  ISETP.GE.U32.AND P1, PT, R21, 0x3ff6a09f, PT ;  /* 0x3ff6a09f1500780c */ /* 0x000fda0003f26070 */
[----:B------:R-:W-:Y:S01]  /*0fa0*/  @P1 IADD3 R17, PT, PT, R21, -0x100000, RZ ;  /* 0xfff0000015111810 */ /* 0x000fe20007ffe0ff */
[----:B------:R-:W-:-:S04]  /*0fb0*/  @P1 VIADD R14, R34, 0xfffffc02 ;  /* 0xfffffc02220e1836 */ /* 0x000fc80000000000 */
[----:B------:R-:W-:Y:S01]  /*0fc0*/  @P1 IMAD.MOV.U32 R21, RZ, RZ, R17 ;  /* 0x000000ffff151224 */ /* 0x000fe200078e0011 */
[----:B------:R-:W-:-:S05]  /*0fd0*/  LOP3.LUT R14, R14, 0x80000000, RZ, 0x3c, !PT ;  /* 0x800000000e0e7812 */ /* 0x000fca00078e3cff */
[C---:B------:R-:W-:Y:S02]  /*0fe0*/  DADD R22, R20.reuse, 1 ;  /* 0x3ff0000014167429 */ /* 0x040fe40000000000 */
[----:B------:R-:W-:-:S04]  /*0ff0*/  DADD R20, R20, -1 ;  /* 0xbff0000014147429 */ /* 0x000fc80000000000 */
[----:B------:R-:W0:Y:S02]  /*1000*/  MUFU.RCP64H R17, R23 ;  /* 0x0000001700117308 */ /* 0x000e240000001800 */
[----:B0-----:R-:W-:-:S08]  /*1010*/  DFMA R30, -R22, R16, 1 ;  /* 0x3ff00000161e742b */ /* 0x001fd00000000110 */
[----:B------:R-:W-:-:S08]  /*1020*/  DFMA R30, R30, R30, R30 ;  /* 0x0000001e1e1e722b */ /* 0x000fd0000000001e */
[----:B------:R-:W-:-:S08]  /*1030*/  DFMA R30, R16, R30, R16 ;  /* 0x0000001e101e722b */ /* 0x000fd00000000010 */
[----:B------:R-:W-:-:S08]  /*1040*/  DMUL R16, R20, R30 ;  /* 0x0000001e14107228 */ /* 0x000fd00000000000 */
[----:B------:R-:W-:-:S08]  /*1050*/  DFMA R16, R20, R30, R16 ;  /* 0x0000001e1410722b */ /* 0x000fd00000000010 */
[----:B------:R-:W-:Y:S02]  /*1060*/  DMUL R28, R16, R16 ;  /* 0x00000010101c7228 */ /* 0x000fe40000000000 */
[----:B------:R-:W-:-:S06]  /*1070*/  DADD R22, R20, -R16 ;  /* 0x0000000014167229 */ /* 0x000fcc0000000810 */
[----:B------:R-:W-:Y:S01]  /*1080*/  DFMA R18, R28, UR4, R18 ;  /* 0x000000041c127c2b */ /* 0x000fe20008000012 */
[----:B------:R-:W-:Y:S01]  /*1090*/  UMOV UR4, 0x75488a3f ;  /* 0x75488a3f00047882 */ /* 0x000fe20000000000 */
[----:B------:R-:W-:Y:S01]  /*10a0*/  UMOV UR5, 0x3ef3b20a ;  /* 0x3ef3b20a00057882 */ /* 0x000fe20000000000 */
[----:B------:R-:W-:-:S05]  /*10b0*/  DADD R22, R22, R22 ;  /* 0x0000000016167229 */ /* 0x000fca0000000016 */
[----:B------:R-:W-:Y:S01]  /*10c0*/  DFMA R26, R28, R18, UR4 ;  /* 0x000000041c1a7e2b */ /* 0x000fe20008000012 */
[----:B------:R-:W-:Y:S01]  /*10d0*/  UMOV UR4, 0xe4faecd5 ;  /* 0xe4faecd500047882 */ /* 0x000fe20000000000 */
[----:B------:R-:W-:Y:S01]  /*10e0*/  UMOV UR5, 0x3f1745cd ;  /* 0x3f1745cd00057882 */ /* 0x000fe20000000000 */
[-C--:B------:R-:W-:Y:S02]  /*10f0*/  DFMA R22, R20, -R16.reuse, R22 ;  /* 0x800000101416722b */ /* 0x080fe40000000016 */
[----:B------:R-:W-:-:S03]  /*1100*/  DMUL R20, R16, R16 ;  /* 0x0000001010147228 */ /* 0x000fc60000000000 */
[----:B------:R-:W-:Y:S01]  /*1110*/  DFMA R26, R28, R26, UR4 ;  /* 0x000000041c1a7e2b */ /* 0x000fe2000800001a */
[----:B------:R-:W-:Y:S01]  /*1120*/  UMOV UR4, 0x258a578b ;  /* 0x258a578b00047882 */ /* 0x000fe20000000000 */
[----:B------:R-:W-:Y:S01]  /*1130*/  UMOV UR5, 0x3f3c71c7 ;  /* 0x3f3c71c700057882 */ /* 0x000fe20000000000 */
[----:B------:R-:W-:-:S05]  /*1140*/  DMUL R22, R30, R22 ;  /* 0x000000161e167228 */ /* 0x000fca0000000000 */
[----:B------:R-:W-:Y:S01]  /*1150*/  DFMA R26, R28, R26, UR4 ;  /* 0x000000041c1a7e2b */ /* 0x000fe2000800001a */
[----:B------:R-:W-:Y:S01]  /*1160*/  UMOV UR4, 0x9242b910 ;  /* 0x9242b91000047882 */ /* 0x000fe20000000000 */
[----:B------:R-:W-:-:S03]  /*1170*/  UMOV UR5, 0x3f624924 ;  /* 0x3f62492400057882 */ /* 0x000fc60000000000 */
[----:B------:R-:W-:Y:S01]  /*1180*/  VIADD R33, R23, 0x100000 ;  /* 0x0010000017217836 */ /* 0x000fe20000000000 */
[----:B------:R-:W-:Y:S02]  /*1190*/  MOV R32, R22 ;  /* 0x0000001600207202 */ /* 0x000fe40000000f00 */
[----:B------:R-:W-:Y:S01]  /*11a0*/  DFMA R26, R28, R26, UR4 ;  /* 0x000000041c1a7e2b */ /* 0x000fe2000800001a */
[----:B------:R-:W-:Y:S01]  /*11b0*/  UMOV UR4, 0x99999dfb ;  /* 0x99999dfb00047882 */ /* 0x000fe20000000000 */
[----:B------:R-:W-:-:S06]  /*11c0*/  UMOV UR5, 0x3f899999 ;  /* 0x3f89999900057882 */ /* 0x000fcc0000000000 */
[----:B------:R-:W-:Y:S01]  /*11d0*/  DFMA R26, R28, R26, UR4 ;  /* 0x000000041c1a7e2b */ /* 0x000fe2000800001a */
[----:B------:R-:W-:Y:S01]  /*11e0*/  UMOV UR4, 0x55555555 ;  /* 0x5555555500047882 */ /* 0x000fe20000000000 */
[----:B------:R-:W-:-:S06]  /*11f0*/  UMOV UR5, 0x3fb55555 ;  /* 0x3fb5555500057882 */ /* 0x000fcc0000000000 */
[----:B------:R-:W-:-:S08]  /*1200*/  DFMA R18, R28, R26, UR4 ;  /* 0x000000041c127e2b */ /* 0x000fd0000800001a */
[----:B------:R-:W-:Y:S01]  /*1210*/  DADD R24, -R18, UR4 ;  /* 0x0000000412187e29 */ /* 0x000fe20008000100 */
[----:B------:R-:W-:Y:S01]  /*1220*/  UMOV UR4, 0xb9e7b0 ;  /* 0x00b9e7b000047882 */ /* 0x000fe20000000000 */
[----:B------:R-:W-:-:S06]  /*1230*/  UMOV UR5, 0x3c46a4cb ;  /* 0x3c46a4cb00057882 */ /* 0x000fcc0000000000 */
[----:B------:R-:W-:Y:S02]  /*1240*/  DFMA R28, R28, R26, R24 ;  /* 0x0000001a1c1c722b */ /* 0x000fe40000000018 */
[C---:B------:R-:W-:Y:S02]  /*1250*/  DMUL R24, R16.reuse, R20 ;  /* 0x0000001410187228 */ /* 0x040fe40000000000 */
[----:B------:R-:W-:-:S04]  /*1260*/  DFMA R26, R16, R16, -R20 ;  /* 0x00000010101a722b */ /* 0x000fc80000000814 */
[----:B------:R-:W-:Y:S01]  /*1270*/  DADD R28, R28, -UR4 ;  /* 0x800000041c1c7e29 */ /* 0x000fe20008000000 */
[----:B------:R-:W-:Y:S01]  /*1280*/  UMOV UR4, 0x80000000 ;  /* 0x8000000000047882 */ /* 0x000fe20000000000 */
[C---:B------:R-:W-:Y:S01]  /*1290*/  DFMA R30, R16.reuse, R20, -R24 ;  /* 0x00000014101e722b */ /* 0x040fe20000000818 */
[----:B------:R-:W-:Y:S01]  /*12a0*/  UMOV UR5, 0x43300000 ;  /* 0x4330000000057882 */ /* 0x000fe20000000000 */
[----:B------:R-:W-:Y:S02]  /*12b0*/  DFMA R26, R16, R32, R26 ;  /* 0x00000020101a722b */ /* 0x000fe4000000001a */
[----:B------:R-:W-:Y:S01]  /*12c0*/  DADD R14, R14, -UR4 ;  /* 0x800000040e0e7e29 */ /* 0x000fe20008000000 */
[----:B------:R-:W-:Y:S01]  /*12d0*/  UMOV UR4, 0xfefa39ef ;  /* 0xfefa39ef00047882 */ /* 0x000fe20000000000 */
[----:B------:R-:W-:Y:S02]  /*12e0*/  UMOV UR5, 0x3fe62e42 ;  /* 0x3fe62e4200057882 */ /* 0x000fe40000000000 */
[----:B------:R-:W-:-:S02]  /*12f0*/  DFMA R30, R22, R20, R30 ;  /* 0x00000014161e722b */ /* 0x000fc4000000001e */
[----:B------:R-:W-:-:S06]  /*1300*/  DADD R20, R18, R28 ;  /* 0x0000000012147229 */ /* 0x000fcc000000001c */
[----:B------:R-:W-:Y:S02]  /*1310*/  DFMA R30, R16, R26, R30 ;  /* 0x0000001a101e722b */ /* 0x000fe4000000001e */
[----:B------:R-:W-:Y:S02]  /*1320*/  DMUL R26, R20, R24 ;  /* 0x00000018141a7228 */ /* 0x000fe40000000000 */
[----:B------:R-:W-:-:S06]  /*1330*/  DADD R32, R18, -R20 ;  /* 0x0000000012207229 */ /* 0x000fcc0000000814 */
[----:B------:R-:W-:Y:S02]  /*1340*/  DFMA R18, R20, R24, -R26 ;  /* 0x000000181412722b */ /* 0x000fe4000000081a */
[----:B------:R-:W-:-:S06]  /*1350*/  DADD R32, R28, R32 ;  /* 0x000000001c207229 */ /* 0x000fcc0000000020 */
[----:B------:R-:W-:-:S08]  /*1360*/  DFMA R18, R20, R30, R18 ;  /* 0x0000001e1412722b */ /* 0x000fd00000000012 */
[----:B------:R-:W-:-:S08]  /*1370*/  DFMA R24, R32, R24, R18 ;  /* 0x000000182018722b */ /* 0x000fd00000000012 */
[----:B------:R-:W-:-:S08]  /*1380*/  DADD R20, R26, R24 ;  /* 0x000000001a147229 */ /* 0x000fd00000000018 */
[--C-:B------:R-:W-:Y:S02]  /*1390*/  DADD R18, R16, R20.reuse ;  /* 0x0000000010127229 */ /* 0x100fe40000000014 */
[----:B------:R-:W-:-:S06]  /*13a0*/  DADD R26, R26, -R20 ;  /* 0x000000001a1a7229 */ /* 0x000fcc0000000814 */
[----:B------:R-:W-:Y:S02]  /*13b0*/  DADD R16, R16, -R18 ;  /* 0x0000000010107229 */ /* 0x000fe40000000812 */
[----:B------:R-:W-:-:S06]  /*13c0*/  DADD R26, R24, R26 ;  /* 0x00000000181a7229 */ /* 0x000fcc000000001a */
[----:B------:R-:W-:-:S08]  /*13d0*/  DADD R16, R20, R16 ;  /* 0x0000000014107229 */ /* 0x000fd00000000010 */
[----:B------:R-:W-:-:S08]  /*13e0*/  DADD R16, R26, R16 ;  /* 0x000000001a107229 */ /* 0x000fd00000000010 */
[----:B------:R-:W-:-:S08]  /*13f0*/  DADD R22, R22, R16 ;  /* 0x0000000016167229 */ /* 0x000fd00000000010 */
[----:B------:R-:W-:-:S08]  /*1400*/  DADD R16, R18, R22 ;  /* 0x0000000012107229 */ /* 0x000fd00000000016 */
[--C-:B------:R-:W-:Y:S02]  /*1410*/  DFMA R20, R14, UR4, R16.reuse ;  /* 0x000000040e147c2b */ /* 0x100fe40008000010 */
[----:B------:R-:W-:-:S06]  /*1420*/  DADD R24, R18, -R16 ;  /* 0x0000000012187229 */ /* 0x000fcc0000000810 */
[----:B------:R-:W-:Y:S02]  /*1430*/  DFMA R18, R14, -UR4, R20 ;  /* 0x800000040e127c2b */ /* 0x000fe40008000014 */
[----:B------:R-:W-:-:S06]  /*1440*/  DADD R24, R22, R24 ;  /* 0x0000000016187229 */ /* 0x000fcc0000000018 */
[----:B------:R-:W-:-:S08]  /*1450*/  DADD R18, -R16, R18 ;  /* 0x0000000010127229 */ /* 0x000fd00000000112 */
[----:B------:R-:W-:-:S08]  /*1460*/  DADD R16, R24, -R18 ;  /* 0x0000000018107229 */ /* 0x000fd00000000812 */
[----:B------:R-:W-:-:S08]  /*1470*/  DFMA R16, R14, UR10, R16 ;  /* 0x0000000a0e107c2b */ /* 0x000fd00008000010 */
[----:B------:R-:W-:-:S08]  /*1480*/  DADD R14, R20, R16 ;  /* 0x00000000140e7229 */ /* 0x000fd00000000010 */
[----:B------:R-:W-:Y:S02]  /*1490*/  DADD R20, R20, -R14 ;  /* 0x0000000014147229 */ /* 0x000fe4000000080e */
[----:B------:R-:W-:-:S06]  /*14a0*/  DMUL R24, R14, 2 ;  /* 0x400000000e187828 */ /* 0x000fcc0000000000 */
[----:B------:R-:W-:Y:S02]  /*14b0*/  DADD R20, R16, R20 ;  /* 0x0000000010147229 */ /* 0x000fe40000000014 */
[----:B------:R-:W-:Y:S01]  /*14c0*/  DFMA R22, R14, 2, -R24 ;  /* 0x400000000e16782b */ /* 0x000fe20000000818 */
[----:B------:R-:W-:Y:S02]  /*14d0*/  IMAD.MOV.U32 R14, RZ, RZ, 0x652b82fe ;  /* 0x652b82feff0e7424 */ /* 0x000fe400078e00ff */
[----:B------:R-:W-:-:S05]  /*14e0*/  IMAD.MOV.U32 R15, RZ, RZ, 0x3ff71547 ;  /* 0x3ff71547ff0f7424 */ /* 0x000fca00078e00ff */
[----:B------:R-:W-:-:S08]  /*14f0*/  DFMA R22, R20, 2, R22 ;  /* 0x400000001416782b */ /* 0x000fd00000000016 */
[----:B------:R-:W-:-:S08]  /*1500*/  DADD R16, R24, R22 ;  /* 0x0000000018107229 */ /* 0x000fd00000000016 */
[----:B------:R-:W-:Y:S02]  /*1510*/  DFMA R14, R16, R14, 6.75539944105574400000e+15 ;  /* 0x43380000100e742b */ /* 0x000fe4000000000e */
[----:B------:R-:W-:Y:S01]  /*1520*/  FSETP.GEU.AND P0, PT, |R17|, 4.1917929649353027344, PT ;  /* 0x4086232b1100780b */ /* 0x000fe20003f0e200 */
[----:B------:R-:W-:-:S05]  /*1530*/  DADD R24, R24, -R16 ;  /* 0x0000000018187229 */ /* 0x000fca0000000810 */
[----:B------:R-:W-:-:S03]  /*1540*/  DADD R20, R14, -6.75539944105574400000e+15 ;  /* 0xc33800000e147429 */ /* 0x000fc60000000000 */
[----:B------:R-:W-:-:S05]  /*1550*/  DADD R22, R22, R24 ;  /* 0x0000000016167229 */ /* 0x000fca0000000018 */
[----:B------:R-:W-:Y:S01]  /*1560*/  DFMA R18, R20, -UR4, R16 ;  /* 0x8000000414127c2b */ /* 0x000fe20008000010 */
[----:B------:R-:W-:Y:S01]  /*1570*/  UMOV UR4, 0x3b39803f ;  /* 0x3b39803f00047882 */ /* 0x000fe20000000000 */
[----:B------:R-:W-:-:S06]  /*1580*/  UMOV UR5, 0x3c7abc9e ;  /* 0x3c7abc9e00057882 */ /* 0x000fcc0000000000 */
[----:B------:R-:W-:Y:S01]  /*1590*/  DFMA R18, R20, -UR4, R18 ;  /* 0x8000000414127c2b */ /* 0x000fe20008000012 */
[----:B------:R-:W-:Y:S01]  /*15a0*/  UMOV UR4, 0x69ce2bdf ;  /* 0x69ce2bdf00047882 */ /* 0x000fe20000000000 */
[----:B------:R-:W-:Y:S01]  /*15b0*/  MOV R20, 0xfca213ea ;  /* 0xfca213ea00147802 */ /* 0x000fe20000000f00 */
[----:B------:R-:W-:Y:S01]  /*15c0*/  IMAD.MOV.U32 R21, RZ, RZ, 0x3e928af3 ;  /* 0x3e928af3ff157424 */ /* 0x000fe200078e00ff */
[----:B------:R-:W-:-:S05]  /*15d0*/  UMOV UR5, 0x3e5ade15 ;  /* 0x3e5ade1500057882 */ /* 0x000fca0000000000 */
[----:B------:R-:W-:Y:S01]  /*15e0*/  DFMA R20, R18, UR4, R20 ;  /* 0x0000000412147c2b */ /* 0x000fe20008000014 */
[----:B------:R-:W-:Y:S01]  /*15f0*/  UMOV UR4, 0x62401315 ;  /* 0x6240131500047882 */ /* 0x000fe20000000000 */
[----:B------:R-:W-:-:S06]  /*1600*/  UMOV UR5, 0x3ec71dee ;  /* 0x3ec71dee00057882 */ /* 0x000fcc0000000000 */
[----:B------:R-:W-:Y:S01]  /*1610*/  DFMA R20, R18, R20, UR4 ;  /* 0x0000000412147e2b */ /* 0x000fe20008000014 */
        /* <DEDUP_REMOVED lines=20> */
[----:B------:R-:W-:-:S08]  /*1760*/  DFMA R20, R18, R20, UR4 ;  /* 0x0000000412147e2b */ /* 0x000fd00008000014 */
[----:B------:R-:W-:-:S08]  /*1770*/  DFMA R20, R18, R20, 1 ;  /* 0x3ff000001214742b */ /* 0x000fd00000000014 */
[----:B------:R-:W-:-:S10]  /*1780*/  DFMA R20, R18, R20, 1 ;  /* 0x3ff000001214742b */ /* 0x000fd40000000014 */
[----:B------:R-:W-:Y:S02]  /*1790*/  IMAD R19, R14, 0x100000, R21 ;  /* 0x001000000e137824 */ /* 0x000fe400078e0215 */
[----:B------:R-:W-:Y:S01]  /*17a0*/  IMAD.MOV.U32 R18, RZ, RZ, R20 ;  /* 0x000000ffff127224 */ /* 0x000fe200078e0014 */
[----:B------:R-:W-:Y:S06]  /*17b0*/  @!P0 BRA `(.L_x_22) ;  /* 0x0000000000308947 */ /* 0x000fec0003800000 */
[----:B------:R-:W-:Y:S01]  /*17c0*/  FSETP.GEU.AND P1, PT, |R17|, 4.2275390625, PT ;  /* 0x408748001100780b */ /* 0x000fe20003f2e200 */
[C---:B------:R-:W-:Y:S02]  /*17d0*/  DADD R18, R16.reuse, +INF ;  /* 0x7ff0000010127429 */ /* 0x040fe40000000000 */
[----:B------:R-:W-:-:S08]  /*17e0*/  DSETP.GEU.AND P0, PT, R16, RZ, PT ;  /* 0x000000ff1000722a */ /* 0x000fd00003f0e000 */
[----:B------:R-:W-:Y:S02]  /*17f0*/  FSEL R18, R18, RZ, P0 ;  /* 0x000000ff12127208 */ /* 0x000fe40000000000 */
[----:B------:R-:W-:Y:S02]  /*1800*/  @!P1 LEA.HI R15, R14, R14, RZ, 0x1 ;  /* 0x0000000e0e0f9211 */ /* 0x000fe400078f08ff */
[----:B------:R-:W-:Y:S02]  /*1810*/  FSEL R19, R19, RZ, P0 ;  /* 0x000000ff13137208 */ /* 0x000fe40000000000 */
[----:B------:R-:W-:-:S04]  /*1820*/  @!P1 SHF.R.S32.HI R15, RZ, 0x1, R15 ;  /* 0x00000001ff0f9819 */ /* 0x000fc8000001140f */
[----:B------:R-:W-:Y:S01]  /*1830*/  @!P1 LEA R21, R15, R21, 0x14 ;  /* 0x000000150f159211 */ /* 0x000fe200078ea0ff */
[----:B------:R-:W-:-:S05]  /*1840*/  @!P1 IMAD.IADD R14, R14, 0x1, -R15 ;  /* 0x000000010e0e9824 */ /* 0x000fca00078e0a0f */
[----:B------:R-:W-:Y:S01]  /*1850*/  @!P1 LEA R15, R14, 0x3ff00000, 0x14 ;  /* 0x3ff000000e0f9811 */ /* 0x000fe200078ea0ff */
[----:B------:R-:W-:-:S06]  /*1860*/  @!P1 IMAD.MOV.U32 R14, RZ, RZ, RZ ;  /* 0x000000ffff0e9224 */ /* 0x000fcc00078e00ff */
[----:B------:R-:W-:-:S11]  /*1870*/  @!P1 DMUL R18, R20, R14 ;  /* 0x0000000e14129228 */ /* 0x000fd60000000000 */
.L_x_22:
[----:B------:R-:W-:Y:S01]  /*1880*/  DFMA R22, R22, R18, R18 ;  /* 0x000000121616722b */ /* 0x000fe20000000012 */
[----:B------:R-:W-:Y:S01]  /*1890*/  IMAD.MOV.U32 R16, RZ, RZ, R2 ;  /* 0x000000ffff107224 */ /* 0x000fe200078e0002 */
[----:B------:R-:W-:Y:S01]  /*18a0*/  DSETP.NEU.AND P0, PT, |R18|, +INF , PT ;  /* 0x7ff000001200742a */ /* 0x000fe20003f0d200 */
[----:B------:R-:W-:-:S07]  /*18b0*/  IMAD.MOV.U32 R17, RZ, RZ, 0x0 ;  /* 0x00000000ff117424 */ /* 0x000fce00078e00ff */
[----:B------:R-:W-:Y:S02]  /*18c0*/  FSEL R14, R18, R22, !P0 ;  /* 0x00000016120e7208 */ /* 0x000fe40004000000 */
[----:B------:R-:W-:Y:S01]  /*18d0*/  FSEL R18, R19, R23, !P0 ;  /* 0x0000001713127208 */ /* 0x000fe20004000000 */
[----:B------:R-:W-:Y:S06]  /*18e0*/  RET.REL.NODEC R16 `(_Z3knnPfiS_iPiiS_) ;  /* 0xffffffe410c47950 */ /* 0x000fec0003c3ffff */
.L_x_23:
[----:B------:R-:W-:-:S00]  /*18f0*/  BRA `(.L_x_23) ;  /* 0xfffffffc00fc7947 */ /* 0x000fc0000383ffff */
[----:B------:R-:W-:-:S00]  /*1900*/  NOP ;  /* 0x0000000000007918 */ /* 0x000fc00000000000 */
[----:B------:R-:W-:-:S00]  /*1910*/  NOP ;  /* 0x0000000000007918 */ /* 0x000fc00000000000 */
[----:B------:R-:W-:-:S00]  /*1920*/  NOP ;  /* 0x0000000000007918 */ /* 0x000fc00000000000 */
[----:B------:R-:W-:-:S00]  /*1930*/  NOP ;  /* 0x0000000000007918 */ /* 0x000fc00000000000 */
[----:B------:R-:W-:-:S00]  /*1940*/  NOP ;  /* 0x0000000000007918 */ /* 0x000fc00000000000 */
[----:B------:R-:W-:-:S00]  /*1950*/  NOP ;  /* 0x0000000000007918 */ /* 0x000fc00000000000 */
[----:B------:R-:W-:-:S00]  /*1960*/  NOP ;  /* 0x0000000000007918 */ /* 0x000fc00000000000 */
[----:B------:R-:W-:-:S00]  /*1970*/  NOP ;  /* 0x0000000000007918 */ /* 0x000fc00000000000 */
.L_x_25:


//--------------------- .nv.shared.reserved.0     --------------------------
	.section	.nv.shared.reserved.0,"aw",@nobits
	.weak		__nv_reservedSMEM_offset_0_alias
	.size		__nv_reservedSMEM_offset_0_alias, 0, 64
	.other		__nv_reservedSMEM_offset_0_alias,@"STO_CUDA_RESERVED_SHARED STV_DEFAULT"
__nv_reservedSMEM_offset_0_alias:
	.zero		0
	.zero		64


//--------------------- .nv.constant0._Z3knnPfiS_iPiiS_ --------------------------
	.section	.nv.constant0._Z3knnPfiS_iPiiS_,"a",@progbits
	.sectionflags	@""
	.align	4
.nv.constant0._Z3knnPfiS_iPiiS_:
	.zero		952


//--------------------- SYMBOLS --------------------------

	.type		.nv.reservedSmem.offset0,@object
	.size		.nv.reservedSmem.offset0,0x4
